//
// Generated by NVIDIA NVVM Compiler
//
// Compiler Build ID: CL-36424714
// Cuda compilation tools, release 13.0, V13.0.88
// Based on NVVM 20.0.0
//

.version 9.0
.target sm_100
.address_size 64

	// .globl	_Z13generate_bodyiP4bodymi
.global .align 4 .b8 precalc_xorwow_matrix[102400];
.global .align 4 .b8 precalc_xorwow_offset_matrix[102400];
.global .align 4 .b8 mrg32k3aM1[2304];
.global .align 4 .b8 mrg32k3aM2[2304];
.global .align 4 .b8 mrg32k3aM1SubSeq[2016];
.global .align 4 .b8 mrg32k3aM2SubSeq[2016];
.global .align 4 .b8 mrg32k3aM1Seq[2304];
.global .align 4 .b8 mrg32k3aM2Seq[2304];
.const .align 8 .b8 __cr_lgamma_table[72];

.visible .entry _Z13generate_bodyiP4bodymi(
	.param .u32 _Z13generate_bodyiP4bodymi_param_0,
	.param .u64 .ptr .align 1 _Z13generate_bodyiP4bodymi_param_1,
	.param .u64 _Z13generate_bodyiP4bodymi_param_2,
	.param .u32 _Z13generate_bodyiP4bodymi_param_3
)
{
	.local .align 8 .b8 	__local_depot0[48];
	.reg .b64 	%SP;
	.reg .b64 	%SPL;
	.reg .pred 	%p<63>;
	.reg .b32 	%r<1271>;
	.reg .b32 	%f<25>;
	.reg .b64 	%rd<28>;
	.reg .b64 	%fd<8>;

	mov.u64 	%SPL, __local_depot0;
	ld.param.u64 	%rd10, [_Z13generate_bodyiP4bodymi_param_1];
	ld.param.u64 	%rd11, [_Z13generate_bodyiP4bodymi_param_2];
	ld.param.u32 	%r552, [_Z13generate_bodyiP4bodymi_param_3];
	add.u64 	%rd1, %SPL, 0;
	mov.u32 	%r553, %tid.x;
	cvt.u64.u32 	%rd2, %r553;
	cvt.u32.u64 	%r554, %rd11;
	xor.b32  	%r555, %r554, -1429050551;
	mul.lo.s32 	%r556, %r555, 1099087573;
	{ .reg .b32 tmp; mov.b64 {tmp, %r557}, %rd11; }
	xor.b32  	%r558, %r557, -136515619;
	mul.lo.s32 	%r559, %r558, -1703105765;
	add.s32 	%r560, %r556, %r559;
	add.s32 	%r1, %r560, 6615241;
	add.s32 	%r1001, %r556, 123456789;
	st.local.v2.u32 	[%rd1], {%r1, %r1001};
	xor.b32  	%r1000, %r556, 362436069;
	add.s32 	%r999, %r559, 521288629;
	st.local.v2.u32 	[%rd1+8], {%r1000, %r999};
	xor.b32  	%r998, %r559, 88675123;
	add.s32 	%r997, %r556, 5783321;
	st.local.v2.u32 	[%rd1+16], {%r998, %r997};
	setp.eq.s32 	%p1, %r553, 0;
	@%p1 bra 	$L__BB0_115;
	mov.b32 	%r984, 0;
	mov.u64 	%rd27, %rd2;
$L__BB0_2:
	mov.u64 	%rd3, %rd27;
	and.b64  	%rd4, %rd3, 3;
	setp.eq.s64 	%p2, %rd4, 0;
	@%p2 bra 	$L__BB0_114;
	mul.wide.u32 	%rd13, %r984, 3200;
	mov.u64 	%rd14, precalc_xorwow_matrix;
	add.s64 	%rd5, %rd14, %rd13;
	mov.b32 	%r997, 0;
	mov.u32 	%r998, %r997;
	mov.u32 	%r999, %r997;
	mov.u32 	%r1000, %r997;
	mov.u32 	%r1001, %r997;
	mov.u32 	%r990, %r997;
$L__BB0_4:
	mul.wide.u32 	%rd15, %r990, 4;
	add.s64 	%rd16, %rd1, %rd15;
	ld.local.u32 	%r19, [%rd16+4];
	shl.b32 	%r20, %r990, 5;
	mov.b32 	%r996, 0;
$L__BB0_5:
	.pragma "nounroll";
	shr.u32 	%r564, %r19, %r996;
	and.b32  	%r565, %r564, 1;
	setp.eq.b32 	%p3, %r565, 1;
	not.pred 	%p4, %p3;
	add.s32 	%r566, %r20, %r996;
	mul.lo.s32 	%r567, %r566, 5;
	mul.wide.u32 	%rd17, %r567, 4;
	add.s64 	%rd6, %rd5, %rd17;
	@%p4 bra 	$L__BB0_7;
	ld.global.u32 	%r568, [%rd6];
	xor.b32  	%r1001, %r1001, %r568;
	ld.global.u32 	%r569, [%rd6+4];
	xor.b32  	%r1000, %r1000, %r569;
	ld.global.u32 	%r570, [%rd6+8];
	xor.b32  	%r999, %r999, %r570;
	ld.global.u32 	%r571, [%rd6+12];
	xor.b32  	%r998, %r998, %r571;
	ld.global.u32 	%r572, [%rd6+16];
	xor.b32  	%r997, %r997, %r572;
$L__BB0_7:
	and.b32  	%r574, %r564, 2;
	setp.eq.s32 	%p5, %r574, 0;
	@%p5 bra 	$L__BB0_9;
	ld.global.u32 	%r575, [%rd6+20];
	xor.b32  	%r1001, %r1001, %r575;
	ld.global.u32 	%r576, [%rd6+24];
	xor.b32  	%r1000, %r1000, %r576;
	ld.global.u32 	%r577, [%rd6+28];
	xor.b32  	%r999, %r999, %r577;
	ld.global.u32 	%r578, [%rd6+32];
	xor.b32  	%r998, %r998, %r578;
	ld.global.u32 	%r579, [%rd6+36];
	xor.b32  	%r997, %r997, %r579;
$L__BB0_9:
	and.b32  	%r581, %r564, 4;
	setp.eq.s32 	%p6, %r581, 0;
	@%p6 bra 	$L__BB0_11;
	ld.global.u32 	%r582, [%rd6+40];
	xor.b32  	%r1001, %r1001, %r582;
	ld.global.u32 	%r583, [%rd6+44];
	xor.b32  	%r1000, %r1000, %r583;
	ld.global.u32 	%r584, [%rd6+48];
	xor.b32  	%r999, %r999, %r584;
	ld.global.u32 	%r585, [%rd6+52];
	xor.b32  	%r998, %r998, %r585;
	ld.global.u32 	%r586, [%rd6+56];
	xor.b32  	%r997, %r997, %r586;
$L__BB0_11:
	and.b32  	%r588, %r564, 8;
	setp.eq.s32 	%p7, %r588, 0;
	@%p7 bra 	$L__BB0_13;
	ld.global.u32 	%r589, [%rd6+60];
	xor.b32  	%r1001, %r1001, %r589;
	ld.global.u32 	%r590, [%rd6+64];
	xor.b32  	%r1000, %r1000, %r590;
	ld.global.u32 	%r591, [%rd6+68];
	xor.b32  	%r999, %r999, %r591;
	ld.global.u32 	%r592, [%rd6+72];
	xor.b32  	%r998, %r998, %r592;
	ld.global.u32 	%r593, [%rd6+76];
	xor.b32  	%r997, %r997, %r593;
$L__BB0_13:
	and.b32  	%r595, %r564, 16;
	setp.eq.s32 	%p8, %r595, 0;
	@%p8 bra 	$L__BB0_15;
	ld.global.u32 	%r596, [%rd6+80];
	xor.b32  	%r1001, %r1001, %r596;
	ld.global.u32 	%r597, [%rd6+84];
	xor.b32  	%r1000, %r1000, %r597;
	ld.global.u32 	%r598, [%rd6+88];
	xor.b32  	%r999, %r999, %r598;
	ld.global.u32 	%r599, [%rd6+92];
	xor.b32  	%r998, %r998, %r599;
	ld.global.u32 	%r600, [%rd6+96];
	xor.b32  	%r997, %r997, %r600;
$L__BB0_15:
	and.b32  	%r602, %r564, 32;
	setp.eq.s32 	%p9, %r602, 0;
	@%p9 bra 	$L__BB0_17;
	ld.global.u32 	%r603, [%rd6+100];
	xor.b32  	%r1001, %r1001, %r603;
	ld.global.u32 	%r604, [%rd6+104];
	xor.b32  	%r1000, %r1000, %r604;
	ld.global.u32 	%r605, [%rd6+108];
	xor.b32  	%r999, %r999, %r605;
	ld.global.u32 	%r606, [%rd6+112];
	xor.b32  	%r998, %r998, %r606;
	ld.global.u32 	%r607, [%rd6+116];
	xor.b32  	%r997, %r997, %r607;
$L__BB0_17:
	and.b32  	%r609, %r564, 64;
	setp.eq.s32 	%p10, %r609, 0;
	@%p10 bra 	$L__BB0_19;
	ld.global.u32 	%r610, [%rd6+120];
	xor.b32  	%r1001, %r1001, %r610;
	ld.global.u32 	%r611, [%rd6+124];
	xor.b32  	%r1000, %r1000, %r611;
	ld.global.u32 	%r612, [%rd6+128];
	xor.b32  	%r999, %r999, %r612;
	ld.global.u32 	%r613, [%rd6+132];
	xor.b32  	%r998, %r998, %r613;
	ld.global.u32 	%r614, [%rd6+136];
	xor.b32  	%r997, %r997, %r614;
$L__BB0_19:
	and.b32  	%r616, %r564, 128;
	setp.eq.s32 	%p11, %r616, 0;
	@%p11 bra 	$L__BB0_21;
	ld.global.u32 	%r617, [%rd6+140];
	xor.b32  	%r1001, %r1001, %r617;
	ld.global.u32 	%r618, [%rd6+144];
	xor.b32  	%r1000, %r1000, %r618;
	ld.global.u32 	%r619, [%rd6+148];
	xor.b32  	%r999, %r999, %r619;
	ld.global.u32 	%r620, [%rd6+152];
	xor.b32  	%r998, %r998, %r620;
	ld.global.u32 	%r621, [%rd6+156];
	xor.b32  	%r997, %r997, %r621;
$L__BB0_21:
	and.b32  	%r623, %r564, 256;
	setp.eq.s32 	%p12, %r623, 0;
	@%p12 bra 	$L__BB0_23;
	ld.global.u32 	%r624, [%rd6+160];
	xor.b32  	%r1001, %r1001, %r624;
	ld.global.u32 	%r625, [%rd6+164];
	xor.b32  	%r1000, %r1000, %r625;
	ld.global.u32 	%r626, [%rd6+168];
	xor.b32  	%r999, %r999, %r626;
	ld.global.u32 	%r627, [%rd6+172];
	xor.b32  	%r998, %r998, %r627;
	ld.global.u32 	%r628, [%rd6+176];
	xor.b32  	%r997, %r997, %r628;
$L__BB0_23:
	and.b32  	%r630, %r564, 512;
	setp.eq.s32 	%p13, %r630, 0;
	@%p13 bra 	$L__BB0_25;
	ld.global.u32 	%r631, [%rd6+180];
	xor.b32  	%r1001, %r1001, %r631;
	ld.global.u32 	%r632, [%rd6+184];
	xor.b32  	%r1000, %r1000, %r632;
	ld.global.u32 	%r633, [%rd6+188];
	xor.b32  	%r999, %r999, %r633;
	ld.global.u32 	%r634, [%rd6+192];
	xor.b32  	%r998, %r998, %r634;
	ld.global.u32 	%r635, [%rd6+196];
	xor.b32  	%r997, %r997, %r635;
$L__BB0_25:
	and.b32  	%r637, %r564, 1024;
	setp.eq.s32 	%p14, %r637, 0;
	@%p14 bra 	$L__BB0_27;
	ld.global.u32 	%r638, [%rd6+200];
	xor.b32  	%r1001, %r1001, %r638;
	ld.global.u32 	%r639, [%rd6+204];
	xor.b32  	%r1000, %r1000, %r639;
	ld.global.u32 	%r640, [%rd6+208];
	xor.b32  	%r999, %r999, %r640;
	ld.global.u32 	%r641, [%rd6+212];
	xor.b32  	%r998, %r998, %r641;
	ld.global.u32 	%r642, [%rd6+216];
	xor.b32  	%r997, %r997, %r642;
$L__BB0_27:
	and.b32  	%r644, %r564, 2048;
	setp.eq.s32 	%p15, %r644, 0;
	@%p15 bra 	$L__BB0_29;
	ld.global.u32 	%r645, [%rd6+220];
	xor.b32  	%r1001, %r1001, %r645;
	ld.global.u32 	%r646, [%rd6+224];
	xor.b32  	%r1000, %r1000, %r646;
	ld.global.u32 	%r647, [%rd6+228];
	xor.b32  	%r999, %r999, %r647;
	ld.global.u32 	%r648, [%rd6+232];
	xor.b32  	%r998, %r998, %r648;
	ld.global.u32 	%r649, [%rd6+236];
	xor.b32  	%r997, %r997, %r649;
$L__BB0_29:
	and.b32  	%r651, %r564, 4096;
	setp.eq.s32 	%p16, %r651, 0;
	@%p16 bra 	$L__BB0_31;
	ld.global.u32 	%r652, [%rd6+240];
	xor.b32  	%r1001, %r1001, %r652;
	ld.global.u32 	%r653, [%rd6+244];
	xor.b32  	%r1000, %r1000, %r653;
	ld.global.u32 	%r654, [%rd6+248];
	xor.b32  	%r999, %r999, %r654;
	ld.global.u32 	%r655, [%rd6+252];
	xor.b32  	%r998, %r998, %r655;
	ld.global.u32 	%r656, [%rd6+256];
	xor.b32  	%r997, %r997, %r656;
$L__BB0_31:
	and.b32  	%r658, %r564, 8192;
	setp.eq.s32 	%p17, %r658, 0;
	@%p17 bra 	$L__BB0_33;
	ld.global.u32 	%r659, [%rd6+260];
	xor.b32  	%r1001, %r1001, %r659;
	ld.global.u32 	%r660, [%rd6+264];
	xor.b32  	%r1000, %r1000, %r660;
	ld.global.u32 	%r661, [%rd6+268];
	xor.b32  	%r999, %r999, %r661;
	ld.global.u32 	%r662, [%rd6+272];
	xor.b32  	%r998, %r998, %r662;
	ld.global.u32 	%r663, [%rd6+276];
	xor.b32  	%r997, %r997, %r663;
$L__BB0_33:
	and.b32  	%r665, %r564, 16384;
	setp.eq.s32 	%p18, %r665, 0;
	@%p18 bra 	$L__BB0_35;
	ld.global.u32 	%r666, [%rd6+280];
	xor.b32  	%r1001, %r1001, %r666;
	ld.global.u32 	%r667, [%rd6+284];
	xor.b32  	%r1000, %r1000, %r667;
	ld.global.u32 	%r668, [%rd6+288];
	xor.b32  	%r999, %r999, %r668;
	ld.global.u32 	%r669, [%rd6+292];
	xor.b32  	%r998, %r998, %r669;
	ld.global.u32 	%r670, [%rd6+296];
	xor.b32  	%r997, %r997, %r670;
$L__BB0_35:
	and.b32  	%r672, %r564, 32768;
	setp.eq.s32 	%p19, %r672, 0;
	@%p19 bra 	$L__BB0_37;
	ld.global.u32 	%r673, [%rd6+300];
	xor.b32  	%r1001, %r1001, %r673;
	ld.global.u32 	%r674, [%rd6+304];
	xor.b32  	%r1000, %r1000, %r674;
	ld.global.u32 	%r675, [%rd6+308];
	xor.b32  	%r999, %r999, %r675;
	ld.global.u32 	%r676, [%rd6+312];
	xor.b32  	%r998, %r998, %r676;
	ld.global.u32 	%r677, [%rd6+316];
	xor.b32  	%r997, %r997, %r677;
$L__BB0_37:
	add.s32 	%r996, %r996, 16;
	setp.ne.s32 	%p20, %r996, 32;
	@%p20 bra 	$L__BB0_5;
	mad.lo.s32 	%r678, %r990, -31, %r20;
	add.s32 	%r990, %r678, 1;
	setp.ne.s32 	%p21, %r990, 5;
	@%p21 bra 	$L__BB0_4;
	st.local.u32 	[%rd1+4], %r1001;
	st.local.v2.u32 	[%rd1+8], {%r1000, %r999};
	st.local.v2.u32 	[%rd1+16], {%r998, %r997};
	setp.eq.s64 	%p22, %rd4, 1;
	@%p22 bra 	$L__BB0_114;
	mov.b32 	%r997, 0;
	mov.u32 	%r998, %r997;
	mov.u32 	%r999, %r997;
	mov.u32 	%r1000, %r997;
	mov.u32 	%r1001, %r997;
	mov.u32 	%r1082, %r997;
$L__BB0_41:
	mul.wide.u32 	%rd18, %r1082, 4;
	add.s64 	%rd19, %rd1, %rd18;
	ld.local.u32 	%r195, [%rd19+4];
	shl.b32 	%r196, %r1082, 5;
	mov.b32 	%r1088, 0;
$L__BB0_42:
	.pragma "nounroll";
	shr.u32 	%r681, %r195, %r1088;
	and.b32  	%r682, %r681, 1;
	setp.eq.b32 	%p23, %r682, 1;
	not.pred 	%p24, %p23;
	add.s32 	%r683, %r196, %r1088;
	mul.lo.s32 	%r684, %r683, 5;
	mul.wide.u32 	%rd20, %r684, 4;
	add.s64 	%rd7, %rd5, %rd20;
	@%p24 bra 	$L__BB0_44;
	ld.global.u32 	%r685, [%rd7];
	xor.b32  	%r1001, %r1001, %r685;
	ld.global.u32 	%r686, [%rd7+4];
	xor.b32  	%r1000, %r1000, %r686;
	ld.global.u32 	%r687, [%rd7+8];
	xor.b32  	%r999, %r999, %r687;
	ld.global.u32 	%r688, [%rd7+12];
	xor.b32  	%r998, %r998, %r688;
	ld.global.u32 	%r689, [%rd7+16];
	xor.b32  	%r997, %r997, %r689;
$L__BB0_44:
	and.b32  	%r691, %r681, 2;
	setp.eq.s32 	%p25, %r691, 0;
	@%p25 bra 	$L__BB0_46;
	ld.global.u32 	%r692, [%rd7+20];
	xor.b32  	%r1001, %r1001, %r692;
	ld.global.u32 	%r693, [%rd7+24];
	xor.b32  	%r1000, %r1000, %r693;
	ld.global.u32 	%r694, [%rd7+28];
	xor.b32  	%r999, %r999, %r694;
	ld.global.u32 	%r695, [%rd7+32];
	xor.b32  	%r998, %r998, %r695;
	ld.global.u32 	%r696, [%rd7+36];
	xor.b32  	%r997, %r997, %r696;
$L__BB0_46:
	and.b32  	%r698, %r681, 4;
	setp.eq.s32 	%p26, %r698, 0;
	@%p26 bra 	$L__BB0_48;
	ld.global.u32 	%r699, [%rd7+40];
	xor.b32  	%r1001, %r1001, %r699;
	ld.global.u32 	%r700, [%rd7+44];
	xor.b32  	%r1000, %r1000, %r700;
	ld.global.u32 	%r701, [%rd7+48];
	xor.b32  	%r999, %r999, %r701;
	ld.global.u32 	%r702, [%rd7+52];
	xor.b32  	%r998, %r998, %r702;
	ld.global.u32 	%r703, [%rd7+56];
	xor.b32  	%r997, %r997, %r703;
$L__BB0_48:
	and.b32  	%r705, %r681, 8;
	setp.eq.s32 	%p27, %r705, 0;
	@%p27 bra 	$L__BB0_50;
	ld.global.u32 	%r706, [%rd7+60];
	xor.b32  	%r1001, %r1001, %r706;
	ld.global.u32 	%r707, [%rd7+64];
	xor.b32  	%r1000, %r1000, %r707;
	ld.global.u32 	%r708, [%rd7+68];
	xor.b32  	%r999, %r999, %r708;
	ld.global.u32 	%r709, [%rd7+72];
	xor.b32  	%r998, %r998, %r709;
	ld.global.u32 	%r710, [%rd7+76];
	xor.b32  	%r997, %r997, %r710;
$L__BB0_50:
	and.b32  	%r712, %r681, 16;
	setp.eq.s32 	%p28, %r712, 0;
	@%p28 bra 	$L__BB0_52;
	ld.global.u32 	%r713, [%rd7+80];
	xor.b32  	%r1001, %r1001, %r713;
	ld.global.u32 	%r714, [%rd7+84];
	xor.b32  	%r1000, %r1000, %r714;
	ld.global.u32 	%r715, [%rd7+88];
	xor.b32  	%r999, %r999, %r715;
	ld.global.u32 	%r716, [%rd7+92];
	xor.b32  	%r998, %r998, %r716;
	ld.global.u32 	%r717, [%rd7+96];
	xor.b32  	%r997, %r997, %r717;
$L__BB0_52:
	and.b32  	%r719, %r681, 32;
	setp.eq.s32 	%p29, %r719, 0;
	@%p29 bra 	$L__BB0_54;
	ld.global.u32 	%r720, [%rd7+100];
	xor.b32  	%r1001, %r1001, %r720;
	ld.global.u32 	%r721, [%rd7+104];
	xor.b32  	%r1000, %r1000, %r721;
	ld.global.u32 	%r722, [%rd7+108];
	xor.b32  	%r999, %r999, %r722;
	ld.global.u32 	%r723, [%rd7+112];
	xor.b32  	%r998, %r998, %r723;
	ld.global.u32 	%r724, [%rd7+116];
	xor.b32  	%r997, %r997, %r724;
$L__BB0_54:
	and.b32  	%r726, %r681, 64;
	setp.eq.s32 	%p30, %r726, 0;
	@%p30 bra 	$L__BB0_56;
	ld.global.u32 	%r727, [%rd7+120];
	xor.b32  	%r1001, %r1001, %r727;
	ld.global.u32 	%r728, [%rd7+124];
	xor.b32  	%r1000, %r1000, %r728;
	ld.global.u32 	%r729, [%rd7+128];
	xor.b32  	%r999, %r999, %r729;
	ld.global.u32 	%r730, [%rd7+132];
	xor.b32  	%r998, %r998, %r730;
	ld.global.u32 	%r731, [%rd7+136];
	xor.b32  	%r997, %r997, %r731;
$L__BB0_56:
	and.b32  	%r733, %r681, 128;
	setp.eq.s32 	%p31, %r733, 0;
	@%p31 bra 	$L__BB0_58;
	ld.global.u32 	%r734, [%rd7+140];
	xor.b32  	%r1001, %r1001, %r734;
	ld.global.u32 	%r735, [%rd7+144];
	xor.b32  	%r1000, %r1000, %r735;
	ld.global.u32 	%r736, [%rd7+148];
	xor.b32  	%r999, %r999, %r736;
	ld.global.u32 	%r737, [%rd7+152];
	xor.b32  	%r998, %r998, %r737;
	ld.global.u32 	%r738, [%rd7+156];
	xor.b32  	%r997, %r997, %r738;
$L__BB0_58:
	and.b32  	%r740, %r681, 256;
	setp.eq.s32 	%p32, %r740, 0;
	@%p32 bra 	$L__BB0_60;
	ld.global.u32 	%r741, [%rd7+160];
	xor.b32  	%r1001, %r1001, %r741;
	ld.global.u32 	%r742, [%rd7+164];
	xor.b32  	%r1000, %r1000, %r742;
	ld.global.u32 	%r743, [%rd7+168];
	xor.b32  	%r999, %r999, %r743;
	ld.global.u32 	%r744, [%rd7+172];
	xor.b32  	%r998, %r998, %r744;
	ld.global.u32 	%r745, [%rd7+176];
	xor.b32  	%r997, %r997, %r745;
$L__BB0_60:
	and.b32  	%r747, %r681, 512;
	setp.eq.s32 	%p33, %r747, 0;
	@%p33 bra 	$L__BB0_62;
	ld.global.u32 	%r748, [%rd7+180];
	xor.b32  	%r1001, %r1001, %r748;
	ld.global.u32 	%r749, [%rd7+184];
	xor.b32  	%r1000, %r1000, %r749;
	ld.global.u32 	%r750, [%rd7+188];
	xor.b32  	%r999, %r999, %r750;
	ld.global.u32 	%r751, [%rd7+192];
	xor.b32  	%r998, %r998, %r751;
	ld.global.u32 	%r752, [%rd7+196];
	xor.b32  	%r997, %r997, %r752;
$L__BB0_62:
	and.b32  	%r754, %r681, 1024;
	setp.eq.s32 	%p34, %r754, 0;
	@%p34 bra 	$L__BB0_64;
	ld.global.u32 	%r755, [%rd7+200];
	xor.b32  	%r1001, %r1001, %r755;
	ld.global.u32 	%r756, [%rd7+204];
	xor.b32  	%r1000, %r1000, %r756;
	ld.global.u32 	%r757, [%rd7+208];
	xor.b32  	%r999, %r999, %r757;
	ld.global.u32 	%r758, [%rd7+212];
	xor.b32  	%r998, %r998, %r758;
	ld.global.u32 	%r759, [%rd7+216];
	xor.b32  	%r997, %r997, %r759;
$L__BB0_64:
	and.b32  	%r761, %r681, 2048;
	setp.eq.s32 	%p35, %r761, 0;
	@%p35 bra 	$L__BB0_66;
	ld.global.u32 	%r762, [%rd7+220];
	xor.b32  	%r1001, %r1001, %r762;
	ld.global.u32 	%r763, [%rd7+224];
	xor.b32  	%r1000, %r1000, %r763;
	ld.global.u32 	%r764, [%rd7+228];
	xor.b32  	%r999, %r999, %r764;
	ld.global.u32 	%r765, [%rd7+232];
	xor.b32  	%r998, %r998, %r765;
	ld.global.u32 	%r766, [%rd7+236];
	xor.b32  	%r997, %r997, %r766;
$L__BB0_66:
	and.b32  	%r768, %r681, 4096;
	setp.eq.s32 	%p36, %r768, 0;
	@%p36 bra 	$L__BB0_68;
	ld.global.u32 	%r769, [%rd7+240];
	xor.b32  	%r1001, %r1001, %r769;
	ld.global.u32 	%r770, [%rd7+244];
	xor.b32  	%r1000, %r1000, %r770;
	ld.global.u32 	%r771, [%rd7+248];
	xor.b32  	%r999, %r999, %r771;
	ld.global.u32 	%r772, [%rd7+252];
	xor.b32  	%r998, %r998, %r772;
	ld.global.u32 	%r773, [%rd7+256];
	xor.b32  	%r997, %r997, %r773;
$L__BB0_68:
	and.b32  	%r775, %r681, 8192;
	setp.eq.s32 	%p37, %r775, 0;
	@%p37 bra 	$L__BB0_70;
	ld.global.u32 	%r776, [%rd7+260];
	xor.b32  	%r1001, %r1001, %r776;
	ld.global.u32 	%r777, [%rd7+264];
	xor.b32  	%r1000, %r1000, %r777;
	ld.global.u32 	%r778, [%rd7+268];
	xor.b32  	%r999, %r999, %r778;
	ld.global.u32 	%r779, [%rd7+272];
	xor.b32  	%r998, %r998, %r779;
	ld.global.u32 	%r780, [%rd7+276];
	xor.b32  	%r997, %r997, %r780;
$L__BB0_70:
	and.b32  	%r782, %r681, 16384;
	setp.eq.s32 	%p38, %r782, 0;
	@%p38 bra 	$L__BB0_72;
	ld.global.u32 	%r783, [%rd7+280];
	xor.b32  	%r1001, %r1001, %r783;
	ld.global.u32 	%r784, [%rd7+284];
	xor.b32  	%r1000, %r1000, %r784;
	ld.global.u32 	%r785, [%rd7+288];
	xor.b32  	%r999, %r999, %r785;
	ld.global.u32 	%r786, [%rd7+292];
	xor.b32  	%r998, %r998, %r786;
	ld.global.u32 	%r787, [%rd7+296];
	xor.b32  	%r997, %r997, %r787;
$L__BB0_72:
	and.b32  	%r789, %r681, 32768;
	setp.eq.s32 	%p39, %r789, 0;
	@%p39 bra 	$L__BB0_74;
	ld.global.u32 	%r790, [%rd7+300];
	xor.b32  	%r1001, %r1001, %r790;
	ld.global.u32 	%r791, [%rd7+304];
	xor.b32  	%r1000, %r1000, %r791;
	ld.global.u32 	%r792, [%rd7+308];
	xor.b32  	%r999, %r999, %r792;
	ld.global.u32 	%r793, [%rd7+312];
	xor.b32  	%r998, %r998, %r793;
	ld.global.u32 	%r794, [%rd7+316];
	xor.b32  	%r997, %r997, %r794;
$L__BB0_74:
	add.s32 	%r1088, %r1088, 16;
	setp.ne.s32 	%p40, %r1088, 32;
	@%p40 bra 	$L__BB0_42;
	mad.lo.s32 	%r795, %r1082, -31, %r196;
	add.s32 	%r1082, %r795, 1;
	setp.ne.s32 	%p41, %r1082, 5;
	@%p41 bra 	$L__BB0_41;
	st.local.u32 	[%rd1+4], %r1001;
	st.local.v2.u32 	[%rd1+8], {%r1000, %r999};
	st.local.v2.u32 	[%rd1+16], {%r998, %r997};
	setp.ne.s64 	%p42, %rd4, 3;
	@%p42 bra 	$L__BB0_114;
	mov.b32 	%r997, 0;
	mov.u32 	%r998, %r997;
	mov.u32 	%r999, %r997;
	mov.u32 	%r1000, %r997;
	mov.u32 	%r1001, %r997;
	mov.u32 	%r1174, %r997;
$L__BB0_78:
	mul.wide.u32 	%rd21, %r1174, 4;
	add.s64 	%rd22, %rd1, %rd21;
	ld.local.u32 	%r371, [%rd22+4];
	shl.b32 	%r372, %r1174, 5;
	mov.b32 	%r1180, 0;
$L__BB0_79:
	.pragma "nounroll";
	shr.u32 	%r798, %r371, %r1180;
	and.b32  	%r799, %r798, 1;
	setp.eq.b32 	%p43, %r799, 1;
	not.pred 	%p44, %p43;
	add.s32 	%r800, %r372, %r1180;
	mul.lo.s32 	%r801, %r800, 5;
	mul.wide.u32 	%rd23, %r801, 4;
	add.s64 	%rd8, %rd5, %rd23;
	@%p44 bra 	$L__BB0_81;
	ld.global.u32 	%r802, [%rd8];
	xor.b32  	%r1001, %r1001, %r802;
	ld.global.u32 	%r803, [%rd8+4];
	xor.b32  	%r1000, %r1000, %r803;
	ld.global.u32 	%r804, [%rd8+8];
	xor.b32  	%r999, %r999, %r804;
	ld.global.u32 	%r805, [%rd8+12];
	xor.b32  	%r998, %r998, %r805;
	ld.global.u32 	%r806, [%rd8+16];
	xor.b32  	%r997, %r997, %r806;
$L__BB0_81:
	and.b32  	%r808, %r798, 2;
	setp.eq.s32 	%p45, %r808, 0;
	@%p45 bra 	$L__BB0_83;
	ld.global.u32 	%r809, [%rd8+20];
	xor.b32  	%r1001, %r1001, %r809;
	ld.global.u32 	%r810, [%rd8+24];
	xor.b32  	%r1000, %r1000, %r810;
	ld.global.u32 	%r811, [%rd8+28];
	xor.b32  	%r999, %r999, %r811;
	ld.global.u32 	%r812, [%rd8+32];
	xor.b32  	%r998, %r998, %r812;
	ld.global.u32 	%r813, [%rd8+36];
	xor.b32  	%r997, %r997, %r813;
$L__BB0_83:
	and.b32  	%r815, %r798, 4;
	setp.eq.s32 	%p46, %r815, 0;
	@%p46 bra 	$L__BB0_85;
	ld.global.u32 	%r816, [%rd8+40];
	xor.b32  	%r1001, %r1001, %r816;
	ld.global.u32 	%r817, [%rd8+44];
	xor.b32  	%r1000, %r1000, %r817;
	ld.global.u32 	%r818, [%rd8+48];
	xor.b32  	%r999, %r999, %r818;
	ld.global.u32 	%r819, [%rd8+52];
	xor.b32  	%r998, %r998, %r819;
	ld.global.u32 	%r820, [%rd8+56];
	xor.b32  	%r997, %r997, %r820;
$L__BB0_85:
	and.b32  	%r822, %r798, 8;
	setp.eq.s32 	%p47, %r822, 0;
	@%p47 bra 	$L__BB0_87;
	ld.global.u32 	%r823, [%rd8+60];
	xor.b32  	%r1001, %r1001, %r823;
	ld.global.u32 	%r824, [%rd8+64];
	xor.b32  	%r1000, %r1000, %r824;
	ld.global.u32 	%r825, [%rd8+68];
	xor.b32  	%r999, %r999, %r825;
	ld.global.u32 	%r826, [%rd8+72];
	xor.b32  	%r998, %r998, %r826;
	ld.global.u32 	%r827, [%rd8+76];
	xor.b32  	%r997, %r997, %r827;
$L__BB0_87:
	and.b32  	%r829, %r798, 16;
	setp.eq.s32 	%p48, %r829, 0;
	@%p48 bra 	$L__BB0_89;
	ld.global.u32 	%r830, [%rd8+80];
	xor.b32  	%r1001, %r1001, %r830;
	ld.global.u32 	%r831, [%rd8+84];
	xor.b32  	%r1000, %r1000, %r831;
	ld.global.u32 	%r832, [%rd8+88];
	xor.b32  	%r999, %r999, %r832;
	ld.global.u32 	%r833, [%rd8+92];
	xor.b32  	%r998, %r998, %r833;
	ld.global.u32 	%r834, [%rd8+96];
	xor.b32  	%r997, %r997, %r834;
$L__BB0_89:
	and.b32  	%r836, %r798, 32;
	setp.eq.s32 	%p49, %r836, 0;
	@%p49 bra 	$L__BB0_91;
	ld.global.u32 	%r837, [%rd8+100];
	xor.b32  	%r1001, %r1001, %r837;
	ld.global.u32 	%r838, [%rd8+104];
	xor.b32  	%r1000, %r1000, %r838;
	ld.global.u32 	%r839, [%rd8+108];
	xor.b32  	%r999, %r999, %r839;
	ld.global.u32 	%r840, [%rd8+112];
	xor.b32  	%r998, %r998, %r840;
	ld.global.u32 	%r841, [%rd8+116];
	xor.b32  	%r997, %r997, %r841;
$L__BB0_91:
	and.b32  	%r843, %r798, 64;
	setp.eq.s32 	%p50, %r843, 0;
	@%p50 bra 	$L__BB0_93;
	ld.global.u32 	%r844, [%rd8+120];
	xor.b32  	%r1001, %r1001, %r844;
	ld.global.u32 	%r845, [%rd8+124];
	xor.b32  	%r1000, %r1000, %r845;
	ld.global.u32 	%r846, [%rd8+128];
	xor.b32  	%r999, %r999, %r846;
	ld.global.u32 	%r847, [%rd8+132];
	xor.b32  	%r998, %r998, %r847;
	ld.global.u32 	%r848, [%rd8+136];
	xor.b32  	%r997, %r997, %r848;
$L__BB0_93:
	and.b32  	%r850, %r798, 128;
	setp.eq.s32 	%p51, %r850, 0;
	@%p51 bra 	$L__BB0_95;
	ld.global.u32 	%r851, [%rd8+140];
	xor.b32  	%r1001, %r1001, %r851;
	ld.global.u32 	%r852, [%rd8+144];
	xor.b32  	%r1000, %r1000, %r852;
	ld.global.u32 	%r853, [%rd8+148];
	xor.b32  	%r999, %r999, %r853;
	ld.global.u32 	%r854, [%rd8+152];
	xor.b32  	%r998, %r998, %r854;
	ld.global.u32 	%r855, [%rd8+156];
	xor.b32  	%r997, %r997, %r855;
$L__BB0_95:
	and.b32  	%r857, %r798, 256;
	setp.eq.s32 	%p52, %r857, 0;
	@%p52 bra 	$L__BB0_97;
	ld.global.u32 	%r858, [%rd8+160];
	xor.b32  	%r1001, %r1001, %r858;
	ld.global.u32 	%r859, [%rd8+164];
	xor.b32  	%r1000, %r1000, %r859;
	ld.global.u32 	%r860, [%rd8+168];
	xor.b32  	%r999, %r999, %r860;
	ld.global.u32 	%r861, [%rd8+172];
	xor.b32  	%r998, %r998, %r861;
	ld.global.u32 	%r862, [%rd8+176];
	xor.b32  	%r997, %r997, %r862;
$L__BB0_97:
	and.b32  	%r864, %r798, 512;
	setp.eq.s32 	%p53, %r864, 0;
	@%p53 bra 	$L__BB0_99;
	ld.global.u32 	%r865, [%rd8+180];
	xor.b32  	%r1001, %r1001, %r865;
	ld.global.u32 	%r866, [%rd8+184];
	xor.b32  	%r1000, %r1000, %r866;
	ld.global.u32 	%r867, [%rd8+188];
	xor.b32  	%r999, %r999, %r867;
	ld.global.u32 	%r868, [%rd8+192];
	xor.b32  	%r998, %r998, %r868;
	ld.global.u32 	%r869, [%rd8+196];
	xor.b32  	%r997, %r997, %r869;
$L__BB0_99:
	and.b32  	%r871, %r798, 1024;
	setp.eq.s32 	%p54, %r871, 0;
	@%p54 bra 	$L__BB0_101;
	ld.global.u32 	%r872, [%rd8+200];
	xor.b32  	%r1001, %r1001, %r872;
	ld.global.u32 	%r873, [%rd8+204];
	xor.b32  	%r1000, %r1000, %r873;
	ld.global.u32 	%r874, [%rd8+208];
	xor.b32  	%r999, %r999, %r874;
	ld.global.u32 	%r875, [%rd8+212];
	xor.b32  	%r998, %r998, %r875;
	ld.global.u32 	%r876, [%rd8+216];
	xor.b32  	%r997, %r997, %r876;
$L__BB0_101:
	and.b32  	%r878, %r798, 2048;
	setp.eq.s32 	%p55, %r878, 0;
	@%p55 bra 	$L__BB0_103;
	ld.global.u32 	%r879, [%rd8+220];
	xor.b32  	%r1001, %r1001, %r879;
	ld.global.u32 	%r880, [%rd8+224];
	xor.b32  	%r1000, %r1000, %r880;
	ld.global.u32 	%r881, [%rd8+228];
	xor.b32  	%r999, %r999, %r881;
	ld.global.u32 	%r882, [%rd8+232];
	xor.b32  	%r998, %r998, %r882;
	ld.global.u32 	%r883, [%rd8+236];
	xor.b32  	%r997, %r997, %r883;
$L__BB0_103:
	and.b32  	%r885, %r798, 4096;
	setp.eq.s32 	%p56, %r885, 0;
	@%p56 bra 	$L__BB0_105;
	ld.global.u32 	%r886, [%rd8+240];
	xor.b32  	%r1001, %r1001, %r886;
	ld.global.u32 	%r887, [%rd8+244];
	xor.b32  	%r1000, %r1000, %r887;
	ld.global.u32 	%r888, [%rd8+248];
	xor.b32  	%r999, %r999, %r888;
	ld.global.u32 	%r889, [%rd8+252];
	xor.b32  	%r998, %r998, %r889;
	ld.global.u32 	%r890, [%rd8+256];
	xor.b32  	%r997, %r997, %r890;
$L__BB0_105:
	and.b32  	%r892, %r798, 8192;
	setp.eq.s32 	%p57, %r892, 0;
	@%p57 bra 	$L__BB0_107;
	ld.global.u32 	%r893, [%rd8+260];
	xor.b32  	%r1001, %r1001, %r893;
	ld.global.u32 	%r894, [%rd8+264];
	xor.b32  	%r1000, %r1000, %r894;
	ld.global.u32 	%r895, [%rd8+268];
	xor.b32  	%r999, %r999, %r895;
	ld.global.u32 	%r896, [%rd8+272];
	xor.b32  	%r998, %r998, %r896;
	ld.global.u32 	%r897, [%rd8+276];
	xor.b32  	%r997, %r997, %r897;
$L__BB0_107:
	and.b32  	%r899, %r798, 16384;
	setp.eq.s32 	%p58, %r899, 0;
	@%p58 bra 	$L__BB0_109;
	ld.global.u32 	%r900, [%rd8+280];
	xor.b32  	%r1001, %r1001, %r900;
	ld.global.u32 	%r901, [%rd8+284];
	xor.b32  	%r1000, %r1000, %r901;
	ld.global.u32 	%r902, [%rd8+288];
	xor.b32  	%r999, %r999, %r902;
	ld.global.u32 	%r903, [%rd8+292];
	xor.b32  	%r998, %r998, %r903;
	ld.global.u32 	%r904, [%rd8+296];
	xor.b32  	%r997, %r997, %r904;
$L__BB0_109:
	and.b32  	%r906, %r798, 32768;
	setp.eq.s32 	%p59, %r906, 0;
	@%p59 bra 	$L__BB0_111;
	ld.global.u32 	%r907, [%rd8+300];
	xor.b32  	%r1001, %r1001, %r907;
	ld.global.u32 	%r908, [%rd8+304];
	xor.b32  	%r1000, %r1000, %r908;
	ld.global.u32 	%r909, [%rd8+308];
	xor.b32  	%r999, %r999, %r909;
	ld.global.u32 	%r910, [%rd8+312];
	xor.b32  	%r998, %r998, %r910;
	ld.global.u32 	%r911, [%rd8+316];
	xor.b32  	%r997, %r997, %r911;
$L__BB0_111:
	add.s32 	%r1180, %r1180, 16;
	setp.ne.s32 	%p60, %r1180, 32;
	@%p60 bra 	$L__BB0_79;
	mad.lo.s32 	%r912, %r1174, -31, %r372;
	add.s32 	%r1174, %r912, 1;
	setp.ne.s32 	%p61, %r1174, 5;
	@%p61 bra 	$L__BB0_78;
	st.local.u32 	[%rd1+4], %r1001;
	st.local.v2.u32 	[%rd1+8], {%r1000, %r999};
	st.local.v2.u32 	[%rd1+16], {%r998, %r997};
$L__BB0_114:
	shr.u64 	%rd27, %rd3, 2;
	add.s32 	%r984, %r984, 1;
	setp.gt.u64 	%p62, %rd3, 3;
	@%p62 bra 	$L__BB0_2;
$L__BB0_115:
	cvta.to.global.u64 	%rd24, %rd10;
	add.s32 	%r913, %r552, -9;
	cvt.rn.f32.s32 	%f1, %r913;
	shr.u32 	%r914, %r1001, 2;
	xor.b32  	%r915, %r914, %r1001;
	shl.b32 	%r916, %r997, 4;
	shl.b32 	%r917, %r915, 1;
	xor.b32  	%r918, %r917, %r916;
	xor.b32  	%r919, %r918, %r915;
	xor.b32  	%r920, %r919, %r997;
	add.s32 	%r921, %r1, %r920;
	add.s32 	%r922, %r921, 362437;
	cvt.rn.f32.u32 	%f2, %r922;
	fma.rn.f32 	%f3, %f2, 0f2F800000, 0f2F000000;
	fma.rn.f32 	%f4, %f3, %f1, 0f41200000;
	cvt.f64.f32 	%fd1, %f4;
	neg.s32 	%r923, %r552;
	cvt.rn.f32.s32 	%f5, %r923;
	shl.b32 	%r924, %r552, 1;
	cvt.rn.f32.s32 	%f6, %r924;
	shr.u32 	%r925, %r1000, 2;
	xor.b32  	%r926, %r925, %r1000;
	shl.b32 	%r927, %r920, 4;
	shl.b32 	%r928, %r926, 1;
	xor.b32  	%r929, %r928, %r927;
	xor.b32  	%r930, %r929, %r926;
	xor.b32  	%r931, %r930, %r920;
	add.s32 	%r932, %r1, %r931;
	add.s32 	%r933, %r932, 724874;
	cvt.rn.f32.u32 	%f7, %r933;
	fma.rn.f32 	%f8, %f7, 0f2F800000, 0f2F000000;
	fma.rn.f32 	%f9, %f8, %f6, %f5;
	cvt.f64.f32 	%fd2, %f9;
	shr.u32 	%r934, %r999, 2;
	xor.b32  	%r935, %r934, %r999;
	shl.b32 	%r936, %r931, 4;
	shl.b32 	%r937, %r935, 1;
	xor.b32  	%r938, %r937, %r936;
	xor.b32  	%r939, %r938, %r935;
	xor.b32  	%r940, %r939, %r931;
	add.s32 	%r941, %r1, %r940;
	add.s32 	%r942, %r941, 1087311;
	cvt.rn.f32.u32 	%f10, %r942;
	fma.rn.f32 	%f11, %f10, 0f2F800000, 0f2F000000;
	fma.rn.f32 	%f12, %f11, %f6, %f5;
	cvt.f64.f32 	%fd3, %f12;
	shr.u32 	%r943, %r998, 2;
	xor.b32  	%r944, %r943, %r998;
	shl.b32 	%r945, %r940, 4;
	shl.b32 	%r946, %r944, 1;
	xor.b32  	%r947, %r946, %r945;
	xor.b32  	%r948, %r947, %r944;
	xor.b32  	%r949, %r948, %r940;
	add.s32 	%r950, %r1, %r949;
	add.s32 	%r951, %r950, 1449748;
	cvt.rn.f32.u32 	%f13, %r951;
	fma.rn.f32 	%f14, %f13, 0f2F800000, 0f2F000000;
	fma.rn.f32 	%f15, %f14, %f6, %f5;
	cvt.f64.f32 	%fd4, %f15;
	shr.u32 	%r952, %r997, 2;
	xor.b32  	%r953, %r952, %r997;
	shl.b32 	%r954, %r949, 4;
	shl.b32 	%r955, %r953, 1;
	xor.b32  	%r956, %r955, %r954;
	xor.b32  	%r957, %r956, %r953;
	xor.b32  	%r958, %r957, %r949;
	add.s32 	%r959, %r1, %r958;
	add.s32 	%r960, %r959, 1812185;
	cvt.rn.f32.u32 	%f16, %r960;
	fma.rn.f32 	%f17, %f16, 0f2F800000, 0f2F000000;
	fma.rn.f32 	%f18, %f17, %f6, %f5;
	cvt.f64.f32 	%fd5, %f18;
	shr.u32 	%r961, %r920, 2;
	xor.b32  	%r962, %r961, %r920;
	shl.b32 	%r963, %r958, 4;
	shl.b32 	%r964, %r962, 1;
	xor.b32  	%r965, %r964, %r963;
	xor.b32  	%r966, %r965, %r962;
	xor.b32  	%r967, %r966, %r958;
	add.s32 	%r968, %r1, %r967;
	add.s32 	%r969, %r968, 2174622;
	cvt.rn.f32.u32 	%f19, %r969;
	fma.rn.f32 	%f20, %f19, 0f2F800000, 0f2F000000;
	fma.rn.f32 	%f21, %f20, %f6, %f5;
	cvt.f64.f32 	%fd6, %f21;
	shr.u32 	%r970, %r931, 2;
	xor.b32  	%r971, %r970, %r931;
	shl.b32 	%r972, %r967, 4;
	shl.b32 	%r973, %r971, 1;
	xor.b32  	%r974, %r973, %r972;
	xor.b32  	%r975, %r974, %r971;
	xor.b32  	%r976, %r975, %r967;
	add.s32 	%r977, %r1, %r976;
	add.s32 	%r978, %r977, 2537059;
	cvt.rn.f32.u32 	%f22, %r978;
	fma.rn.f32 	%f23, %f22, 0f2F800000, 0f2F000000;
	fma.rn.f32 	%f24, %f23, %f6, %f5;
	cvt.f64.f32 	%fd7, %f24;
	mad.lo.s64 	%rd25, %rd2, 80, %rd24;
	st.global.f64 	[%rd25], %fd1;
	st.global.f64 	[%rd25+8], %fd2;
	st.global.f64 	[%rd25+16], %fd3;
	st.global.f64 	[%rd25+24], %fd4;
	st.global.f64 	[%rd25+32], %fd5;
	st.global.f64 	[%rd25+40], %fd6;
	st.global.f64 	[%rd25+48], %fd7;
	mov.b64 	%rd26, 0;
	st.global.u64 	[%rd25+56], %rd26;
	st.global.u64 	[%rd25+64], %rd26;
	st.global.u64 	[%rd25+72], %rd26;
	ret;

}


// ===== COMPILED SASS (sm_100) =====

	.target	sm_100

	.elftype	@"ET_EXEC"


//--------------------- .note.nv.tkinfo           --------------------------
	.section	.note.nv.tkinfo,"",@"SHT_NOTE"
	.sectionflags	@"SHF_NOTE_NV_TKINFO"
	.tkinfo
        /*0018*/ 	.word	0x00000002
        /*0030*/ 	.string	""
        /*0030*/ 	.string	"ptxas"
        /*0030*/ 	.string	"Cuda compilation tools, release 13.0, V13.0.88"
        /*0030*/ 	.string	"Build cuda_13.0.r13.0/compiler.36424714_0"
        /*0030*/ 	.string	"-arch sm_100 -m 64 "



//--------------------- .note.nv.cuinfo           --------------------------
	.section	.note.nv.cuinfo,"",@"SHT_NOTE"
	.sectionflags	@"SHF_NOTE_NV_CUINFO"
        /*0018*/ 	.short	0x0002
        /*001a*/ 	.short	0x0064
        /*001c*/ 	.short	0x0082
	.zero		2


//--------------------- .nv.info                  --------------------------
	.section	.nv.info,"",@"SHT_CUDA_INFO"
	.align	4


	//----- nvinfo : EIATTR_REGCOUNT
	.align		4
        /*0000*/ 	.byte	0x04, 0x2f
        /*0002*/ 	.short	(.L_10 - .L_9)
	.align		4
.L_9:
        /*0004*/ 	.word	index@(_Z13generate_bodyiP4bodymi)
        /*0008*/ 	.word	0x0000001f


	//----- nvinfo : EIATTR_FRAME_SIZE
	.align		4
.L_10:
        /*000c*/ 	.byte	0x04, 0x11
        /*000e*/ 	.short	(.L_12 - .L_11)
	.align		4
.L_11:
        /*0010*/ 	.word	index@(_Z13generate_bodyiP4bodymi)
        /*0014*/ 	.word	0x00000030


	//----- nvinfo : EIATTR_MIN_STACK_SIZE
	.align		4
.L_12:
        /*0018*/ 	.byte	0x04, 0x12
        /*001a*/ 	.short	(.L_14 - .L_13)
	.align		4
.L_13:
        /*001c*/ 	.word	index@(_Z13generate_bodyiP4bodymi)
        /*0020*/ 	.word	0x00000030
.L_14:


//--------------------- .nv.compat                --------------------------
	.section	.nv.compat,"",@"SHT_CUDA_COMPAT_INFO"
	.align	4
        /*0000*/ 	.byte	0x02, 0x09, 0x00, 0x00, 0x02, 0x02, 0x01, 0x00, 0x02, 0x05, 0x05, 0x00, 0x03, 0x07, 0x01, 0x01
        /*0010*/ 	.byte	0x02, 0x03, 0x00, 0x00, 0x02, 0x06, 0x01, 0x00, 0x04, 0x0b, 0x08, 0x00, 0x09, 0x00, 0x00, 0x00
        /*0020*/ 	.byte	0x00, 0x00, 0x00, 0x00


//--------------------- .nv.info._Z13generate_bodyiP4bodymi --------------------------
	.section	.nv.info._Z13generate_bodyiP4bodymi,"",@"SHT_CUDA_INFO"
	.sectionflags	@""
	.align	4


	//----- nvinfo : EIATTR_CUDA_API_VERSION
	.align		4
        /*0000*/ 	.byte	0x04, 0x37
        /*0002*/ 	.short	(.L_16 - .L_15)
.L_15:
        /*0004*/ 	.word	0x00000082


	//----- nvinfo : EIATTR_KPARAM_INFO
	.align		4
.L_16:
        /*0008*/ 	.byte	0x04, 0x17
        /*000a*/ 	.short	(.L_18 - .L_17)
.L_17:
        /*000c*/ 	.word	0x00000000
        /*0010*/ 	.short	0x0003
        /*0012*/ 	.short	0x0018
        /*0014*/ 	.byte	0x00, 0xf0, 0x11, 0x00


	//----- nvinfo : EIATTR_KPARAM_INFO
	.align		4
.L_18:
        /*0018*/ 	.byte	0x04, 0x17
        /*001a*/ 	.short	(.L_20 - .L_19)
.L_19:
        /*001c*/ 	.word	0x00000000
        /*0020*/ 	.short	0x0002
        /*0022*/ 	.short	0x0010
        /*0024*/ 	.byte	0x00, 0xf0, 0x21, 0x00


	//----- nvinfo : EIATTR_KPARAM_INFO
	.align		4
.L_20:
        /*0028*/ 	.byte	0x04, 0x17
        /*002a*/ 	.short	(.L_22 - .L_21)
.L_21:
        /*002c*/ 	.word	0x00000000
        /*0030*/ 	.short	0x0001
        /*0032*/ 	.short	0x0008
        /*0034*/ 	.byte	0x00, 0xf5, 0x21, 0x00


	//----- nvinfo : EIATTR_KPARAM_INFO
	.align		4
.L_22:
        /*0038*/ 	.byte	0x04, 0x17
        /*003a*/ 	.short	(.L_24 - .L_23)
.L_23:
        /*003c*/ 	.word	0x00000000
        /*0040*/ 	.short	0x0000
        /*0042*/ 	.short	0x0000
        /*0044*/ 	.byte	0x00, 0xf0, 0x11, 0x00


	//----- nvinfo : EIATTR_SPARSE_MMA_MASK
	.align		4
.L_24:
        /*0048*/ 	.byte	0x03, 0x50
        /*004a*/ 	.short	0x0000


	//----- nvinfo : EIATTR_MAXREG_COUNT
	.align		4
        /*004c*/ 	.byte	0x03, 0x1b
        /*004e*/ 	.short	0x00ff


	//----- nvinfo : EIATTR_MERCURY_ISA_VERSION
	.align		4
        /*0050*/ 	.byte	0x03, 0x5f
        /*0052*/ 	.short	0x0101


	//----- nvinfo : EIATTR_VRC_CTA_INIT_COUNT
	.align		4
        /*0054*/ 	.byte	0x02, 0x4a
	.zero		1
	.zero		1


	//----- nvinfo : EIATTR_EXIT_INSTR_OFFSETS
	.align		4
        /*0058*/ 	.byte	0x04, 0x1c
        /*005a*/ 	.short	(.L_26 - .L_25)


	//   ....[0]....
.L_25:
        /*005c*/ 	.word	0x00002d10


	//----- nvinfo : EIATTR_CRS_STACK_SIZE
	.align		4
.L_26:
        /*0060*/ 	.byte	0x04, 0x1e
        /*0062*/ 	.short	(.L_28 - .L_27)
.L_27:
        /*0064*/ 	.word	0x00000000


	//----- nvinfo : EIATTR_CBANK_PARAM_SIZE
	.align		4
.L_28:
        /*0068*/ 	.byte	0x03, 0x19
        /*006a*/ 	.short	0x001c


	//----- nvinfo : EIATTR_PARAM_CBANK
	.align		4
        /*006c*/ 	.byte	0x04, 0x0a
        /*006e*/ 	.short	(.L_30 - .L_29)
	.align		4
.L_29:
        /*0070*/ 	.word	index@(.nv.constant0._Z13generate_bodyiP4bodymi)
        /*0074*/ 	.short	0x0380
        /*0076*/ 	.short	0x001c


	//----- nvinfo : EIATTR_SW_WAR
	.align		4
.L_30:
        /*0078*/ 	.byte	0x04, 0x36
        /*007a*/ 	.short	(.L_32 - .L_31)
.L_31:
        /*007c*/ 	.word	0x00000008
.L_32:


//--------------------- .nv.callgraph             --------------------------
	.section	.nv.callgraph,"",@"SHT_CUDA_CALLGRAPH"
	.align	4
	.sectionentsize	8
	.align		4
        /*0000*/ 	.word	0x00000000
	.align		4
        /*0004*/ 	.word	0xffffffff
	.align		4
        /*0008*/ 	.word	0x00000000
	.align		4
        /*000c*/ 	.word	0xfffffffe
	.align		4
        /*0010*/ 	.word	0x00000000
	.align		4
        /*0014*/ 	.word	0xfffffffd
	.align		4
        /*0018*/ 	.word	0x00000000
	.align		4
        /*001c*/ 	.word	0xfffffffc


//--------------------- .nv.constant4             --------------------------
	.section	.nv.constant4,"a",@progbits
	.align	8
	.align		8
.nv.constant4:
        /*0000*/ 	.dword	precalc_xorwow_matrix
	.align		8
        /*0008*/ 	.dword	precalc_xorwow_offset_matrix
	.align		8
        /*0010*/ 	.dword	mrg32k3aM1
	.align		8
        /*0018*/ 	.dword	mrg32k3aM2
	.align		8
        /*0020*/ 	.dword	mrg32k3aM1SubSeq
	.align		8
        /*0028*/ 	.dword	mrg32k3aM2SubSeq
	.align		8
        /*0030*/ 	.dword	mrg32k3aM1Seq
	.align		8
        /*0038*/ 	.dword	mrg32k3aM2Seq


//--------------------- .nv.constant3             --------------------------
	.section	.nv.constant3,"a",@progbits
	.align	8
.nv.constant3:
	.type		__cr_lgamma_table,@object
	.size		__cr_lgamma_table,(.L_8 - __cr_lgamma_table)
__cr_lgamma_table:
        /*0000*/ 	.byte	0x00, 0x00, 0x00, 0x00, 0x00, 0x00, 0x00, 0x00, 0x00, 0x00, 0x00, 0x00, 0x00, 0x00, 0x00, 0x00
        /*0010*/ 	.byte	0xef, 0x39, 0xfa, 0xfe, 0x42, 0x2e, 0xe6, 0x3f, 0x02, 0x20, 0x2a, 0xfa, 0x0b, 0xab, 0xfc, 0x3f
        /*0020*/ 	.byte	0xf9, 0x2c, 0x92, 0x7c, 0xa7, 0x6c, 0x09, 0x40, 0xc9, 0x79, 0x44, 0x3c, 0x64, 0x26, 0x13, 0x40
        /*0030*/ 	.byte	0xca, 0x01, 0xcf, 0x3a, 0x27, 0x51, 0x1a, 0x40, 0x30, 0xcc, 0x2d, 0xf3, 0xe1, 0x0c, 0x21, 0x40
        /*0040*/ 	.byte	0x0d, 0xb7, 0xfc, 0x82, 0x8e, 0x35, 0x25, 0x40
.L_8:


//--------------------- .text._Z13generate_bodyiP4bodymi --------------------------
	.section	.text._Z13generate_bodyiP4bodymi,"ax",@progbits
	.align	128
        .global         _Z13generate_bodyiP4bodymi
        .type           _Z13generate_bodyiP4bodymi,@function
        .size           _Z13generate_bodyiP4bodymi,(.L_x_12 - _Z13generate_bodyiP4bodymi)
        .other          _Z13generate_bodyiP4bodymi,@"STO_CUDA_ENTRY STV_DEFAULT"
_Z13generate_bodyiP4bodymi:
.text._Z13generate_bodyiP4bodymi:
[----:B------:R-:W0:Y:S08]  /*0000*/  LDC R1, c[0x0][0x37c] ;  /* 0x0000df00ff017b82 */ /* 0x000e300000000800 */
[----:B------:R-:W1:Y:S01]  /*0010*/  LDC.64 R2, c[0x0][0x390] ;  /* 0x0000e400ff027b82 */ /* 0x000e620000000a00 */
[----:B------:R-:W2:Y:S01]  /*0020*/  S2R R13, SR_TID.X ;  /* 0x00000000000d7919 */ /* 0x000ea20000002100 */
[----:B0-----:R-:W-:Y:S01]  /*0030*/  VIADD R1, R1, 0xffffffd0 ;  /* 0xffffffd001017836 */ /* 0x001fe20000000000 */
[----:B------:R-:W0:Y:S01]  /*0040*/  LDCU.64 UR6, c[0x0][0x358] ;  /* 0x00006b00ff0677ac */ /* 0x000e220008000a00 */
[----:B------:R-:W-:Y:S01]  /*0050*/  BSSY.RECONVERGENT B0, `(.L_x_0) ;  /* 0x0000261000007945 */ /* 0x000fe20003800200 */
[----:B-1----:R-:W-:-:S02]  /*0060*/  LOP3.LUT R0, R2, 0xaad26b49, RZ, 0x3c, !PT ;  /* 0xaad26b4902007812 */ /* 0x002fc400078e3cff */
[----:B------:R-:W-:-:S03]  /*0070*/  LOP3.LUT R2, R3, 0xf7dcefdd, RZ, 0x3c, !PT ;  /* 0xf7dcefdd03027812 */ /* 0x000fc600078e3cff */
[----:B------:R-:W-:Y:S02]  /*0080*/  IMAD R0, R0, 0x4182bed5, RZ ;  /* 0x4182bed500007824 */ /* 0x000fe400078e02ff */
[----:B------:R-:W-:Y:S02]  /*0090*/  IMAD R3, R2, -0x658354e5, RZ ;  /* 0x9a7cab1b02037824 */ /* 0x000fe400078e02ff */
[C---:B------:R-:W-:Y:S01]  /*00a0*/  VIADD R5, R0.reuse, 0x583f19 ;  /* 0x00583f1900057836 */ /* 0x040fe20000000000 */
[C---:B------:R-:W-:Y:S01]  /*00b0*/  LOP3.LUT R6, R0.reuse, 0x159a55e5, RZ, 0x3c, !PT ;  /* 0x159a55e500067812 */ /* 0x040fe200078e3cff */
[C---:B------:R-:W-:Y:S01]  /*00c0*/  VIADD R7, R3.reuse, 0x1f123bb5 ;  /* 0x1f123bb503077836 */ /* 0x040fe20000000000 */
[C---:B------:R-:W-:Y:S02]  /*00d0*/  IADD3 R2, PT, PT, R0.reuse, 0x64f0c9, R3 ;  /* 0x0064f0c900027810 */ /* 0x040fe40007ffe003 */
[----:B------:R-:W-:Y:S01]  /*00e0*/  LOP3.LUT R4, R3, 0x5491333, RZ, 0x3c, !PT ;  /* 0x0549133303047812 */ /* 0x000fe200078e3cff */
[----:B------:R-:W-:Y:S01]  /*00f0*/  VIADD R3, R0, 0x75bcd15 ;  /* 0x075bcd1500037836 */ /* 0x000fe20000000000 */
[----:B------:R1:W-:Y:S01]  /*0100*/  STL.64 [R1+0x8], R6 ;  /* 0x0000080601007387 */ /* 0x0003e20000100a00 */
[----:B--2---:R-:W-:-:S03]  /*0110*/  ISETP.NE.AND P0, PT, R13, RZ, PT ;  /* 0x000000ff0d00720c */ /* 0x004fc60003f05270 */
[----:B------:R1:W-:Y:S04]  /*0120*/  STL.64 [R1], R2 ;  /* 0x0000000201007387 */ /* 0x0003e80000100a00 */
[----:B------:R1:W-:Y:S06]  /*0130*/  STL.64 [R1+0x10], R4 ;  /* 0x0000100401007387 */ /* 0x0003ec0000100a00 */
[----:B0-----:R-:W-:Y:S05]  /*0140*/  @!P0 BRA `(.L_x_1) ;  /* 0x0000002400448947 */ /* 0x001fea0003800000 */
[----:B------:R-:W-:Y:S02]  /*0150*/  IMAD.MOV.U32 R12, RZ, RZ, RZ ;  /* 0x000000ffff0c7224 */ /* 0x000fe400078e00ff */
[----:B-1----:R-:W-:-:S07]  /*0160*/  IMAD.MOV.U32 R2, RZ, RZ, RZ ;  /* 0x000000ffff027224 */ /* 0x002fce00078e00ff */
.L_x_10:
[----:B------:R-:W-:Y:S01]  /*0170*/  LOP3.LUT R0, R13, 0x3, RZ, 0xc0, !PT ;  /* 0x000000030d007812 */ /* 0x000fe200078ec0ff */
[----:B------:R-:W-:Y:S03]  /*0180*/  BSSY.RECONVERGENT B1, `(.L_x_2) ;  /* 0x0000247000017945 */ /* 0x000fe60003800200 */
[----:B------:R-:W-:-:S04]  /*0190*/  ISETP.NE.U32.AND P0, PT, R0, RZ, PT ;  /* 0x000000ff0000720c */ /* 0x000fc80003f05070 */
[----:B------:R-:W-:-:S13]  /*01a0*/  ISETP.NE.AND.EX P0, PT, RZ, RZ, PT, P0 ;  /* 0x000000ffff00720c */ /* 0x000fda0003f05300 */
[----:B0-----:R-:W-:Y:S05]  /*01b0*/  @!P0 BRA `(.L_x_3) ;  /* 0x00000024000c8947 */ /* 0x001fea0003800000 */
[----:B------:R-:W0:Y:S01]  /*01c0*/  LDC.64 R8, c[0x4][RZ] ;  /* 0x01000000ff087b82 */ /* 0x000e220000000a00 */
[----:B------:R-:W-:Y:S01]  /*01d0*/  IMAD.MOV.U32 R0, RZ, RZ, RZ ;  /* 0x000000ffff007224 */ /* 0x000fe200078e00ff */
[----:B------:R-:W-:Y:S02]  /*01e0*/  CS2R R4, SRZ ;  /* 0x0000000000047805 */ /* 0x000fe4000001ff00 */
[----:B------:R-:W-:Y:S01]  /*01f0*/  CS2R R6, SRZ ;  /* 0x0000000000067805 */ /* 0x000fe2000001ff00 */
[----:B------:R-:W-:Y:S02]  /*0200*/  IMAD.MOV.U32 R3, RZ, RZ, RZ ;  /* 0x000000ffff037224 */ /* 0x000fe400078e00ff */
[----:B0-----:R-:W-:-:S07]  /*0210*/  IMAD.WIDE.U32 R8, R12, 0xc80, R8 ;  /* 0x00000c800c087825 */ /* 0x001fce00078e0008 */
.L_x_5:
[----:B------:R-:W-:-:S06]  /*0220*/  IMAD R14, R0, 0x4, R1 ;  /* 0x00000004000e7824 */ /* 0x000fcc00078e0201 */
[----:B------:R-:W5:Y:S01]  /*0230*/  LDL R14, [R14+0x4] ;  /* 0x000004000e0e7983 */ /* 0x000f620000100800 */
[----:B------:R-:W-:Y:S01]  /*0240*/  IMAD.SHL.U32 R15, R0, 0x20, RZ ;  /* 0x00000020000f7824 */ /* 0x000fe200078e00ff */
[----:B------:R-:W-:-:S06]  /*0250*/  UMOV UR4, URZ ;  /* 0x000000ff00047c82 */ /* 0x000fcc0008000000 */
.L_x_4:
[----:B-----5:R-:W-:Y:S01]  /*0260*/  SHF.R.U32.HI R22, RZ, UR4, R14 ;  /* 0x00000004ff167c19 */ /* 0x020fe2000801160e */
[----:B------:R-:W-:-:S03]  /*0270*/  VIADD R10, R15, UR4 ;  /* 0x000000040f0a7c36 */ /* 0x000fc60008000000 */
[----:B------:R-:W-:-:S04]  /*0280*/  LOP3.LUT R11, R22, 0x1, RZ, 0xc0, !PT ;  /* 0x00000001160b7812 */ /* 0x000fc800078ec0ff */
[----:B------:R-:W-:Y:S01]  /*0290*/  ISETP.NE.U32.AND P0, PT, R11, 0x1, PT ;  /* 0x000000010b00780c */ /* 0x000fe20003f05070 */
[----:B------:R-:W-:-:S03]  /*02a0*/  IMAD R11, R10, 0x5, RZ ;  /* 0x000000050a0b7824 */ /* 0x000fc600078e02ff */
[----:B------:R-:W-:Y:S01]  /*02b0*/  R2P PR, R22, 0x7e ;  /* 0x0000007e16007804 */ /* 0x000fe20000000000 */
[----:B------:R-:W-:-:S08]  /*02c0*/  IMAD.WIDE.U32 R10, R11, 0x4, R8 ;  /* 0x000000040b0a7825 */ /* 0x000fd000078e0008 */
[----:B------:R-:W2:Y:S04]  /*02d0*/  @!P0 LDG.E R16, desc[UR6][R10.64+0x10] ;  /* 0x000010060a108981 */ /* 0x000ea8000c1e1900 */
[----:B------:R-:W3:Y:S04]  /*02e0*/  @P1 LDG.E R18, desc[UR6][R10.64+0x24] ;  /* 0x000024060a121981 */ /* 0x000ee8000c1e1900 */
[----:B------:R-:W4:Y:S04]  /*02f0*/  @P2 LDG.E R20, desc[UR6][R10.64+0x38] ;  /* 0x000038060a142981 */ /* 0x000f28000c1e1900 */
[----:B------:R-:W4:Y:S04]  /*0300*/  @P3 LDG.E R24, desc[UR6][R10.64+0x4c] ;  /* 0x00004c060a183981 */ /* 0x000f28000c1e1900 */
[----:B------:R-:W4:Y:S04]  /*0310*/  @P4 LDG.E R26, desc[UR6][R10.64+0x60] ;  /* 0x000060060a1a4981 */ /* 0x000f28000c1e1900 */
[----:B------:R-:W4:Y:S04]  /*0320*/  @!P0 LDG.E R17, desc[UR6][R10.64+0x4] ;  /* 0x000004060a118981 */ /* 0x000f28000c1e1900 */
[----:B------:R-:W4:Y:S04]  /*0330*/  @!P0 LDG.E R19, desc[UR6][R10.64+0xc] ;  /* 0x00000c060a138981 */ /* 0x000f28000c1e1900 */
[----:B------:R-:W4:Y:S04]  /*0340*/  @P1 LDG.E R21, desc[UR6][R10.64+0x18] ;  /* 0x000018060a151981 */ /* 0x000f28000c1e1900 */
[----:B------:R-:W4:Y:S04]  /*0350*/  @P3 LDG.E R23, desc[UR6][R10.64+0x40] ;  /* 0x000040060a173981 */ /* 0x000f28000c1e1900 */
[----:B------:R-:W4:Y:S04]  /*0360*/  @P5 LDG.E R25, desc[UR6][R10.64+0x70] ;  /* 0x000070060a195981 */ /* 0x000f28000c1e1900 */
[----:B------:R-:W4:Y:S01]  /*0370*/  @P6 LDG.E R28, desc[UR6][R10.64+0x88] ;  /* 0x000088060a1c6981 */ /* 0x000f22000c1e1900 */
[----:B--2---:R-:W-:-:S03]  /*0380*/  @!P0 LOP3.LUT R5, R5, R16, RZ, 0x3c, !PT ;  /* 0x0000001005058212 */ /* 0x004fc600078e3cff */
[----:B------:R-:W2:Y:S01]  /*0390*/  @!P0 LDG.E R16, desc[UR6][R10.64] ;  /* 0x000000060a108981 */ /* 0x000ea2000c1e1900 */
[----:B---3--:R-:W-:-:S03]  /*03a0*/  @P1 LOP3.LUT R5, R5, R18, RZ, 0x3c, !PT ;  /* 0x0000001205051212 */ /* 0x008fc600078e3cff */
[----:B------:R-:W3:Y:S01]  /*03b0*/  @!P0 LDG.E R18, desc[UR6][R10.64+0x8] ;  /* 0x000008060a128981 */ /* 0x000ee2000c1e1900 */
[----:B----4-:R-:W-:-:S03]  /*03c0*/  @P2 LOP3.LUT R5, R5, R20, RZ, 0x3c, !PT ;  /* 0x0000001405052212 */ /* 0x010fc600078e3cff */
[----:B------:R-:W4:Y:S01]  /*03d0*/  @P1 LDG.E R20, desc[UR6][R10.64+0x14] ;  /* 0x000014060a141981 */ /* 0x000f22000c1e1900 */
[----:B------:R-:W-:-:S03]  /*03e0*/  @P3 LOP3.LUT R5, R5, R24, RZ, 0x3c, !PT ;  /* 0x0000001805053212 */ /* 0x000fc600078e3cff */
[----:B------:R-:W4:Y:S01]  /*03f0*/  @P5 LDG.E R24, desc[UR6][R10.64+0x74] ;  /* 0x000074060a185981 */ /* 0x000f22000c1e1900 */
[----:B------:R-:W-:-:S03]  /*0400*/  @P4 LOP3.LUT R5, R5, R26, RZ, 0x3c, !PT ;  /* 0x0000001a05054212 */ /* 0x000fc600078e3cff */
[----:B------:R-:W4:Y:S01]  /*0410*/  @P3 LDG.E R26, desc[UR6][R10.64+0x44] ;  /* 0x000044060a1a3981 */ /* 0x000f22000c1e1900 */
[----:B------:R-:W-:-:S03]  /*0420*/  @!P0 LOP3.LUT R6, R6, R17, RZ, 0x3c, !PT ;  /* 0x0000001106068212 */ /* 0x000fc600078e3cff */
[----:B------:R-:W4:Y:S01]  /*0430*/  @P1 LDG.E R17, desc[UR6][R10.64+0x20] ;  /* 0x000020060a111981 */ /* 0x000f22000c1e1900 */
[----:B------:R-:W-:-:S03]  /*0440*/  @!P0 LOP3.LUT R4, R4, R19, RZ, 0x3c, !PT ;  /* 0x0000001304048212 */ /* 0x000fc600078e3cff */
[----:B------:R-:W4:Y:S01]  /*0450*/  @P2 LDG.E R19, desc[UR6][R10.64+0x2c] ;  /* 0x00002c060a132981 */ /* 0x000f22000c1e1900 */
[----:B------:R-:W-:-:S03]  /*0460*/  @P1 LOP3.LUT R6, R6, R21, RZ, 0x3c, !PT ;  /* 0x0000001506061212 */ /* 0x000fc600078e3cff */
[----:B------:R-:W4:Y:S01]  /*0470*/  @P2 LDG.E R21, desc[UR6][R10.64+0x34] ;  /* 0x000034060a152981 */ /* 0x000f22000c1e1900 */
[----:B--2---:R-:W-:-:S03]  /*0480*/  @!P0 LOP3.LUT R3, R3, R16, RZ, 0x3c, !PT ;  /* 0x0000001003038212 */ /* 0x004fc600078e3cff */
[----:B------:R-:W2:Y:S01]  /*0490*/  @P1 LDG.E R16, desc[UR6][R10.64+0x1c] ;  /* 0x00001c060a101981 */ /* 0x000ea2000c1e1900 */
[----:B---3--:R-:W-:-:S03]  /*04a0*/  @!P0 LOP3.LUT R7, R7, R18, RZ, 0x3c, !PT ;  /* 0x0000001207078212 */ /* 0x008fc600078e3cff */
[----:B------:R-:W3:Y:S01]  /*04b0*/  @P2 LDG.E R18, desc[UR6][R10.64+0x28] ;  /* 0x000028060a122981 */ /* 0x000ee2000c1e1900 */
[----:B----4-:R-:W-:-:S03]  /*04c0*/  @P1 LOP3.LUT R3, R3, R20, RZ, 0x3c, !PT ;  /* 0x0000001403031212 */ /* 0x010fc600078e3cff */
[----:B------:R-:W4:Y:S01]  /*04d0*/  @P2 LDG.E R20, desc[UR6][R10.64+0x30] ;  /* 0x000030060a142981 */ /* 0x000f22000c1e1900 */
[----:B------:R-:W-:-:S03]  /*04e0*/  @P5 LOP3.LUT R5, R5, R24, RZ, 0x3c, !PT ;  /* 0x0000001805055212 */ /* 0x000fc600078e3cff */
[----:B------:R-:W4:Y:S01]  /*04f0*/  @P3 LDG.E R24, desc[UR6][R10.64+0x3c] ;  /* 0x00003c060a183981 */ /* 0x000f22000c1e1900 */
[----:B------:R-:W-:-:S03]  /*0500*/  @P1 LOP3.LUT R4, R4, R17, RZ, 0x3c, !PT ;  /* 0x0000001104041212 */ /* 0x000fc600078e3cff */
[----:B------:R-:W4:Y:S01]  /*0510*/  @P3 LDG.E R17, desc[UR6][R10.64+0x48] ;  /* 0x000048060a113981 */ /* 0x000f22000c1e1900 */
[----:B------:R-:W-:-:S03]  /*0520*/  @P2 LOP3.LUT R6, R6, R19, RZ, 0x3c, !PT ;  /* 0x0000001306062212 */ /* 0x000fc600078e3cff */
[----:B------:R-:W4:Y:S01]  /*0530*/  @P4 LDG.E R19, desc[UR6][R10.64+0x54] ;  /* 0x000054060a134981 */ /* 0x000f22000c1e1900 */
[----:B------:R-:W-:Y:S02]  /*0540*/  @P2 LOP3.LUT R4, R4, R21, RZ, 0x3c, !PT ;  /* 0x0000001504042212 */ /* 0x000fe400078e3cff */
[----:B------:R-:W-:Y:S01]  /*0550*/  @P3 LOP3.LUT R6, R6, R23, RZ, 0x3c, !PT ;  /* 0x0000001706063212 */ /* 0x000fe200078e3cff */
[----:B------:R-:W4:Y:S04]  /*0560*/  @P4 LDG.E R21, desc[UR6][R10.64+0x5c] ;  /* 0x00005c060a154981 */ /* 0x000f28000c1e1900 */
[----:B------:R-:W4:Y:S01]  /*0570*/  @P5 LDG.E R23, desc[UR6][R10.64+0x68] ;  /* 0x000068060a175981 */ /* 0x000f22000c1e1900 */
[----:B--2---:R-:W-:-:S03]  /*0580*/  @P1 LOP3.LUT R7, R7, R16, RZ, 0x3c, !PT ;  /* 0x0000001007071212 */ /* 0x004fc600078e3cff */
[----:B------:R-:W2:Y:S01]  /*0590*/  @P4 LDG.E R16, desc[UR6][R10.64+0x50] ;  /* 0x000050060a104981 */ /* 0x000ea2000c1e1900 */
[----:B---3--:R-:W-:-:S03]  /*05a0*/  @P2 LOP3.LUT R3, R3, R18, RZ, 0x3c, !PT ;  /* 0x0000001203032212 */ /* 0x008fc600078e3cff */
[----:B------:R-:W3:Y:S01]  /*05b0*/  @P4 LDG.E R18, desc[UR6][R10.64+0x58] ;  /* 0x000058060a124981 */ /* 0x000ee2000c1e1900 */
[----:B----4-:R-:W-:-:S03]  /*05c0*/  @P2 LOP3.LUT R7, R7, R20, RZ, 0x3c, !PT ;  /* 0x0000001407072212 */ /* 0x010fc600078e3cff */
[----:B------:R-:W4:Y:S01]  /*05d0*/  @P5 LDG.E R20, desc[UR6][R10.64+0x64] ;  /* 0x000064060a145981 */ /* 0x000f22000c1e1900 */
[----:B------:R-:W-:-:S03]  /*05e0*/  @P3 LOP3.LUT R3, R3, R24, RZ, 0x3c, !PT ;  /* 0x0000001803033212 */ /* 0x000fc600078e3cff */
[----:B------:R-:W4:Y:S01]  /*05f0*/  @P5 LDG.E R24, desc[UR6][R10.64+0x6c] ;  /* 0x00006c060a185981 */ /* 0x000f22000c1e1900 */
[----:B------:R-:W-:Y:S02]  /*0600*/  LOP3.LUT P0, RZ, R22, 0x80, RZ, 0xc0, !PT ;  /* 0x0000008016ff7812 */ /* 0x000fe4000780c0ff */
[----:B------:R-:W-:Y:S02]  /*0610*/  @P3 LOP3.LUT R7, R7, R26, RZ, 0x3c, !PT ;  /* 0x0000001a07073212 */ /* 0x000fe400078e3cff */
[----:B------:R-:W-:Y:S02]  /*0620*/  @P3 LOP3.LUT R4, R4, R17, RZ, 0x3c, !PT ;  /* 0x0000001104043212 */ /* 0x000fe400078e3cff */
[----:B------:R-:W4:Y:S01]  /*0630*/  @P6 LDG.E R17, desc[UR6][R10.64+0x7c] ;  /* 0x00007c060a116981 */ /* 0x000f22000c1e1900 */
[----:B------:R-:W-:-:S03]  /*0640*/  @P4 LOP3.LUT R6, R6, R19, RZ, 0x3c, !PT ;  /* 0x0000001306064212 */ /* 0x000fc600078e3cff */
[----:B------:R-:W4:Y:S01]  /*0650*/  @P6 LDG.E R19, desc[UR6][R10.64+0x84] ;  /* 0x000084060a136981 */ /* 0x000f22000c1e1900 */
[----:B------:R-:W-:-:S03]  /*0660*/  @P4 LOP3.LUT R4, R4, R21, RZ, 0x3c, !PT ;  /* 0x0000001504044212 */ /* 0x000fc600078e3cff */
[----:B------:R-:W4:Y:S01]  /*0670*/  @P0 LDG.E R26, desc[UR6][R10.64+0x9c] ;  /* 0x00009c060a1a0981 */ /* 0x000f22000c1e1900 */
[----:B------:R-:W-:-:S03]  /*0680*/  @P5 LOP3.LUT R6, R6, R23, RZ, 0x3c, !PT ;  /* 0x0000001706065212 */ /* 0x000fc600078e3cff */
        /* <DEDUP_REMOVED lines=10> */
[----:B------:R-:W-:Y:S02]  /*0730*/  @P5 LOP3.LUT R4, R4, R25, RZ, 0x3c, !PT ;  /* 0x0000001904045212 */ /* 0x000fe400078e3cff */
[----:B------:R-:W-:Y:S02]  /*0740*/  @P6 LOP3.LUT R5, R5, R28, RZ, 0x3c, !PT ;  /* 0x0000001c05056212 */ /* 0x000fe400078e3cff */
[----:B------:R-:W-:Y:S02]  /*0750*/  @P6 LOP3.LUT R6, R6, R17, RZ, 0x3c, !PT ;  /* 0x0000001106066212 */ /* 0x000fe400078e3cff */
[----:B------:R-:W-:Y:S02]  /*0760*/  @P6 LOP3.LUT R4, R4, R19, RZ, 0x3c, !PT ;  /* 0x0000001304046212 */ /* 0x000fe400078e3cff */
[----:B------:R-:W-:Y:S02]  /*0770*/  @P0 LOP3.LUT R5, R5, R26, RZ, 0x3c, !PT ;  /* 0x0000001a05050212 */ /* 0x000fe400078e3cff */
[----:B------:R-:W-:-:S02]  /*0780*/  @P0 LOP3.LUT R6, R6, R21, RZ, 0x3c, !PT ;  /* 0x0000001506060212 */ /* 0x000fc400078e3cff */
[----:B------:R-:W-:Y:S02]  /*0790*/  @P0 LOP3.LUT R4, R4, R23, RZ, 0x3c, !PT ;  /* 0x0000001704040212 */ /* 0x000fe400078e3cff */
[----:B--2---:R-:W-:Y:S02]  /*07a0*/  @P6 LOP3.LUT R3, R3, R16, RZ, 0x3c, !PT ;  /* 0x0000001003036212 */ /* 0x004fe400078e3cff */
[----:B---3--:R-:W-:Y:S02]  /*07b0*/  @P6 LOP3.LUT R7, R7, R18, RZ, 0x3c, !PT ;  /* 0x0000001207076212 */ /* 0x008fe400078e3cff */
[----:B----4-:R-:W-:Y:S02]  /*07c0*/  @P0 LOP3.LUT R3, R3, R20, RZ, 0x3c, !PT ;  /* 0x0000001403030212 */ /* 0x010fe400078e3cff */
[----:B------:R-:W-:Y:S02]  /*07d0*/  @P0 LOP3.LUT R7, R7, R24, RZ, 0x3c, !PT ;  /* 0x0000001807070212 */ /* 0x000fe400078e3cff */
[----:B------:R-:W-:-:S13]  /*07e0*/  R2P PR, R22.B1, 0x7f ;  /* 0x0000007f16007804 */ /* 0x000fda0000001000 */
[----:B------:R-:W2:Y:S04]  /*07f0*/  @P0 LDG.E R18, desc[UR6][R10.64+0xa0] ;  /* 0x0000a0060a120981 */ /* 0x000ea8000c1e1900 */
[----:B------:R-:W3:Y:S04]  /*0800*/  @P0 LDG.E R19, desc[UR6][R10.64+0xa4] ;  /* 0x0000a4060a130981 */ /* 0x000ee8000c1e1900 */
[----:B------:R-:W4:Y:S04]  /*0810*/  @P0 LDG.E R20, desc[UR6][R10.64+0xa8] ;  /* 0x0000a8060a140981 */ /* 0x000f28000c1e1900 */
[----:B------:R-:W4:Y:S04]  /*0820*/  @P0 LDG.E R21, desc[UR6][R10.64+0xac] ;  /* 0x0000ac060a150981 */ /* 0x000f28000c1e1900 */
[----:B------:R-:W4:Y:S04]  /*0830*/  @P0 LDG.E R24, desc[UR6][R10.64+0xb0] ;  /* 0x0000b0060a180981 */ /* 0x000f28000c1e1900 */
[----:B------:R-:W4:Y:S04]  /*0840*/  @P1 LDG.E R16, desc[UR6][R10.64+0xbc] ;  /* 0x0000bc060a101981 */ /* 0x000f28000c1e1900 */
[----:B------:R-:W4:Y:S04]  /*0850*/  @P1 LDG.E R26, desc[UR6][R10.64+0xb4] ;  /* 0x0000b4060a1a1981 */ /* 0x000f28000c1e1900 */
        /* <DEDUP_REMOVED lines=11> */
[----:B------:R-:W-:Y:S01]  /*0910*/  LOP3.LUT P0, RZ, R22, 0x8000, RZ, 0xc0, !PT ;  /* 0x0000800016ff7812 */ /* 0x000fe2000780c0ff */
[----:B------:R-:W4:Y:S01]  /*0920*/  @P2 LDG.E R24, desc[UR6][R10.64+0xd8] ;  /* 0x0000d8060a182981 */ /* 0x000f22000c1e1900 */
[----:B------:R-:W-:-:S03]  /*0930*/  @P1 LOP3.LUT R7, R7, R16, RZ, 0x3c, !PT ;  /* 0x0000001007071212 */ /* 0x000fc600078e3cff */
[----:B------:R-:W4:Y:S01]  /*0940*/  @P2 LDG.E R22, desc[UR6][R10.64+0xd0] ;  /* 0x0000d0060a162981 */ /* 0x000f22000c1e1900 */
[----:B------:R-:W-:-:S03]  /*0950*/  @P1 LOP3.LUT R3, R3, R26, RZ, 0x3c, !PT ;  /* 0x0000001a03031212 */ /* 0x000fc600078e3cff */
[----:B------:R-:W4:Y:S01]  /*0960*/  @P3 LDG.E R16, desc[UR6][R10.64+0xe4] ;  /* 0x0000e4060a103981 */ /* 0x000f22000c1e1900 */
[----:B------:R-:W-:-:S03]  /*0970*/  @P1 LOP3.LUT R6, R6, R23, RZ, 0x3c, !PT ;  /* 0x0000001706061212 */ /* 0x000fc600078e3cff */
[----:B------:R-:W4:Y:S01]  /*0980*/  @P3 LDG.E R26, desc[UR6][R10.64+0xdc] ;  /* 0x0000dc060a1a3981 */ /* 0x000f22000c1e1900 */
[----:B------:R-:W-:-:S03]  /*0990*/  @P1 LOP3.LUT R4, R4, R17, RZ, 0x3c, !PT ;  /* 0x0000001104041212 */ /* 0x000fc600078e3cff */
        /* <DEDUP_REMOVED lines=43> */
[----:B------:R-:W-:-:S04]  /*0c50*/  UIADD3 UR4, UPT, UPT, UR4, 0x10, URZ ;  /* 0x0000001004047890 */ /* 0x000fc8000fffe0ff */
[----:B------:R-:W-:Y:S01]  /*0c60*/  UISETP.NE.AND UP0, UPT, UR4, 0x20, UPT ;  /* 0x000000200400788c */ /* 0x000fe2000bf05270 */
[----:B--2---:R-:W-:Y:S02]  /*0c70*/  @P5 LOP3.LUT R5, R5, R18, RZ, 0x3c, !PT ;  /* 0x0000001205055212 */ /* 0x004fe400078e3cff */
[----:B---3--:R-:W-:Y:S02]  /*0c80*/  @P6 LOP3.LUT R6, R6, R19, RZ, 0x3c, !PT ;  /* 0x0000001306066212 */ /* 0x008fe400078e3cff */
[----:B----4-:R-:W-:Y:S02]  /*0c90*/  @P6 LOP3.LUT R3, R3, R20, RZ, 0x3c, !PT ;  /* 0x0000001403036212 */ /* 0x010fe400078e3cff */
[----:B------:R-:W-:Y:S02]  /*0ca0*/  @P6 LOP3.LUT R4, R4, R21, RZ, 0x3c, !PT ;  /* 0x0000001504046212 */ /* 0x000fe400078e3cff */
[----:B------:R-:W-:Y:S02]  /*0cb0*/  @P6 LOP3.LUT R7, R7, R22, RZ, 0x3c, !PT ;  /* 0x0000001607076212 */ /* 0x000fe400078e3cff */
[----:B------:R-:W-:-:S02]  /*0cc0*/  @P6 LOP3.LUT R5, R5, R16, RZ, 0x3c, !PT ;  /* 0x0000001005056212 */ /* 0x000fc400078e3cff */
[----:B------:R-:W-:Y:S02]  /*0cd0*/  @P0 LOP3.LUT R3, R3, R24, RZ, 0x3c, !PT ;  /* 0x0000001803030212 */ /* 0x000fe400078e3cff */
[----:B------:R-:W-:Y:S02]  /*0ce0*/  @P0 LOP3.LUT R5, R5, R28, RZ, 0x3c, !PT ;  /* 0x0000001c05050212 */ /* 0x000fe400078e3cff */
[----:B------:R-:W-:Y:S02]  /*0cf0*/  @P0 LOP3.LUT R7, R7, R26, RZ, 0x3c, !PT ;  /* 0x0000001a07070212 */ /* 0x000fe400078e3cff */
[----:B------:R-:W-:Y:S02]  /*0d00*/  @P0 LOP3.LUT R4, R4, R23, RZ, 0x3c, !PT ;  /* 0x0000001704040212 */ /* 0x000fe400078e3cff */
[----:B------:R-:W-:Y:S01]  /*0d10*/  @P0 LOP3.LUT R6, R6, R17, RZ, 0x3c, !PT ;  /* 0x0000001106060212 */ /* 0x000fe200078e3cff */
[----:B------:R-:W-:Y:S06]  /*0d20*/  BRA.U UP0, `(.L_x_4) ;  /* 0xfffffff5004c7547 */ /* 0x000fec000b83ffff */
[----:B------:R-:W-:-:S05]  /*0d30*/  VIADD R0, R0, 0x1 ;  /* 0x0000000100007836 */ /* 0x000fca0000000000 */
[----:B------:R-:W-:-:S13]  /*0d40*/  ISETP.NE.AND P0, PT, R0, 0x5, PT ;  /* 0x000000050000780c */ /* 0x000fda0003f05270 */
[----:B------:R-:W-:Y:S05]  /*0d50*/  @P0 BRA `(.L_x_5) ;  /* 0xfffffff400300947 */ /* 0x000fea000383ffff */
[----:B------:R-:W-:Y:S01]  /*0d60*/  LOP3.LUT R0, R13, 0x3, RZ, 0xc0, !PT ;  /* 0x000000030d007812 */ /* 0x000fe200078ec0ff */
[----:B------:R0:W-:Y:S03]  /*0d70*/  STL [R1+0x4], R3 ;  /* 0x0000040301007387 */ /* 0x0001e60000100800 */
[----:B------:R-:W-:Y:S01]  /*0d80*/  ISETP.NE.U32.AND P0, PT, R0, 0x1, PT ;  /* 0x000000010000780c */ /* 0x000fe20003f05070 */
[----:B------:R0:W-:Y:S03]  /*0d90*/  STL.64 [R1+0x8], R6 ;  /* 0x0000080601007387 */ /* 0x0001e60000100a00 */
[----:B------:R-:W-:Y:S01]  /*0da0*/  ISETP.NE.AND.EX P0, PT, RZ, RZ, PT, P0 ;  /* 0x000000ffff00720c */ /* 0x000fe20003f05300 */
[----:B------:R0:W-:-:S12]  /*0db0*/  STL.64 [R1+0x10], R4 ;  /* 0x0000100401007387 */ /* 0x0001d80000100a00 */
[----:B0-----:R-:W-:Y:S05]  /*0dc0*/  @!P0 BRA `(.L_x_3) ;  /* 0x0000001800088947 */ /* 0x001fea0003800000 */
[----:B------:R-:W-:Y:S01]  /*0dd0*/  UMOV UR4, URZ ;  /* 0x000000ff00047c82 */ /* 0x000fe20008000000 */
[----:B------:R-:W-:Y:S01]  /*0de0*/  UMOV UR5, URZ ;  /* 0x000000ff00057c82 */ /* 0x000fe20008000000 */
[----:B------:R-:W-:Y:S02]  /*0df0*/  IMAD.MOV.U32 R0, RZ, RZ, RZ ;  /* 0x000000ffff007224 */ /* 0x000fe400078e00ff */
[----:B------:R-:W-:Y:S02]  /*0e00*/  IMAD.MOV.U32 R3, RZ, RZ, RZ ;  /* 0x000000ffff037224 */ /* 0x000fe400078e00ff */
[----:B------:R-:W-:Y:S02]  /*0e10*/  IMAD.U32 R5, RZ, RZ, UR4 ;  /* 0x00000004ff057e24 */ /* 0x000fe4000f8e00ff */
[----:B------:R-:W-:Y:S02]  /*0e20*/  IMAD.U32 R4, RZ, RZ, UR5 ;  /* 0x00000005ff047e24 */ /* 0x000fe4000f8e00ff */
[----:B------:R-:W-:-:S02]  /*0e30*/  IMAD.U32 R7, RZ, RZ, UR4 ;  /* 0x00000004ff077e24 */ /* 0x000fc4000f8e00ff */
[----:B------:R-:W-:-:S07]  /*0e40*/  IMAD.U32 R6, RZ, RZ, UR5 ;  /* 0x00000005ff067e24 */ /* 0x000fce000f8e00ff */
.L_x_7:
[----:B------:R-:W-:-:S06]  /*0e50*/  IMAD R14, R0, 0x4, R1 ;  /* 0x00000004000e7824 */ /* 0x000fcc00078e0201 */
[----:B------:R-:W5:Y:S01]  /*0e60*/  LDL R14, [R14+0x4] ;  /* 0x000004000e0e7983 */ /* 0x000f620000100800 */
[----:B------:R-:W-:Y:S01]  /*0e70*/  IMAD.SHL.U32 R15, R0, 0x20, RZ ;  /* 0x00000020000f7824 */ /* 0x000fe200078e00ff */
[----:B------:R-:W-:-:S06]  /*0e80*/  UMOV UR4, URZ ;  /* 0x000000ff00047c82 */ /* 0x000fcc0008000000 */
.L_x_6:
        /* <DEDUP_REMOVED lines=182> */
[----:B0-----:R-:W-:Y:S05]  /*19f0*/  @P0 BRA `(.L_x_3) ;  /* 0x0000000800fc0947 */ /* 0x001fea0003800000 */
        /* <DEDUP_REMOVED lines=8> */
.L_x_9:
[----:B------:R-:W-:-:S06]  /*1a80*/  IMAD R14, R0, 0x4, R1 ;  /* 0x00000004000e7824 */ /* 0x000fcc00078e0201 */
[----:B------:R-:W5:Y:S01]  /*1a90*/  LDL R14, [R14+0x4] ;  /* 0x000004000e0e7983 */ /* 0x000f620000100800 */
[----:B------:R-:W-:Y:S01]  /*1aa0*/  IMAD.SHL.U32 R15, R0, 0x20, RZ ;  /* 0x00000020000f7824 */ /* 0x000fe200078e00ff */
[----:B------:R-:W-:-:S06]  /*1ab0*/  UMOV UR4, URZ ;  /* 0x000000ff00047c82 */ /* 0x000fcc0008000000 */
.L_x_8:
        /* <DEDUP_REMOVED lines=176> */
[----:B------:R0:W-:Y:S04]  /*25c0*/  STL [R1+0x4], R3 ;  /* 0x0000040301007387 */ /* 0x0001e80000100800 */
[----:B------:R0:W-:Y:S04]  /*25d0*/  STL.64 [R1+0x8], R6 ;  /* 0x0000080601007387 */ /* 0x0001e80000100a00 */
[----:B------:R0:W-:Y:S02]  /*25e0*/  STL.64 [R1+0x10], R4 ;  /* 0x0000100401007387 */ /* 0x0001e40000100a00 */
.L_x_3:
[----:B------:R-:W-:Y:S05]  /*25f0*/  BSYNC.RECONVERGENT B1 ;  /* 0x0000000000017941 */ /* 0x000fea0003800200 */
.L_x_2:
[C---:B------:R-:W-:Y:S01]  /*2600*/  ISETP.GT.U32.AND P0, PT, R13.reuse, 0x3, PT ;  /* 0x000000030d00780c */ /* 0x040fe20003f04070 */
[----:B------:R-:W-:Y:S01]  /*2610*/  VIADD R12, R12, 0x1 ;  /* 0x000000010c0c7836 */ /* 0x000fe20000000000 */
[--C-:B------:R-:W-:Y:S02]  /*2620*/  SHF.R.U64 R13, R13, 0x2, R2.reuse ;  /* 0x000000020d0d7819 */ /* 0x100fe40000001202 */
[----:B------:R-:W-:Y:S02]  /*2630*/  ISETP.GT.U32.AND.EX P0, PT, R2, RZ, PT, P0 ;  /* 0x000000ff0200720c */ /* 0x000fe40003f04100 */
[----:B------:R-:W-:-:S11]  /*2640*/  SHF.R.U32.HI R2, RZ, 0x2, R2 ;  /* 0x00000002ff027819 */ /* 0x000fd60000011602 */
[----:B------:R-:W-:Y:S05]  /*2650*/  @P0 BRA `(.L_x_10) ;  /* 0xffffffd800c40947 */ /* 0x000fea000383ffff */
.L_x_1:
[----:B------:R-:W-:Y:S05]  /*2660*/  BSYNC.RECONVERGENT B0 ;  /* 0x0000000000007941 */ /* 0x000fea0003800200 */
.L_x_0:
[----:B------:R-:W-:Y:S01]  /*2670*/  SHF.R.U32.HI R0, RZ, 0x2, R3 ;  /* 0x00000002ff007819 */ /* 0x000fe20000011603 */
[----:B------:R-:W2:Y:S01]  /*2680*/  LDC.64 R8, c[0x0][0x390] ;  /* 0x0000e400ff087b82 */ /* 0x000ea20000000a00 */
[----:B------:R-:W-:Y:S01]  /*2690*/  SHF.R.U32.HI R11, RZ, 0x2, R6 ;  /* 0x00000002ff0b7819 */ /* 0x000fe20000011606 */
[----:B------:R-:W3:Y:S01]  /*26a0*/  LDCU UR4, c[0x0][0x398] ;  /* 0x00007300ff0477ac */ /* 0x000ee20008000800 */
[----:B------:R-:W-:Y:S01]  /*26b0*/  LOP3.LUT R0, R0, R3, RZ, 0x3c, !PT ;  /* 0x0000000300007212 */ /* 0x000fe200078e3cff */
[----:B01----:R-:W-:Y:S01]  /*26c0*/  IMAD.SHL.U32 R3, R5, 0x10, RZ ;  /* 0x0000001005037824 */ /* 0x003fe200078e00ff */
[----:B------:R-:W-:Y:S01]  /*26d0*/  LOP3.LUT R11, R11, R6, RZ, 0x3c, !PT ;  /* 0x000000060b0b7212 */ /* 0x000fe200078e3cff */
[----:B------:R-:W0:Y:S01]  /*26e0*/  S2R R17, SR_TID.X ;  /* 0x0000000000117919 */ /* 0x000e220000002100 */
[----:B------:R-:W-:Y:S01]  /*26f0*/  SHF.R.U32.HI R10, RZ, 0x2, R7 ;  /* 0x00000002ff0a7819 */ /* 0x000fe20000011607 */
[----:B------:R-:W-:-:S03]  /*2700*/  IMAD.SHL.U32 R2, R0, 0x2, RZ ;  /* 0x0000000200027824 */ /* 0x000fc600078e00ff */
[----:B------:R-:W-:Y:S02]  /*2710*/  LOP3.LUT R10, R10, R7, RZ, 0x3c, !PT ;  /* 0x000000070a0a7212 */ /* 0x000fe400078e3cff */
[----:B------:R-:W-:Y:S02]  /*2720*/  LOP3.LUT R2, R0, R2, R3, 0x96, !PT ;  /* 0x0000000200027212 */ /* 0x000fe400078e9603 */
[----:B------:R-:W-:Y:S02]  /*2730*/  SHF.R.U32.HI R7, RZ, 0x2, R4 ;  /* 0x00000002ff077819 */ /* 0x000fe40000011604 */
[----:B------:R-:W-:Y:S01]  /*2740*/  LOP3.LUT R6, R2, R5, RZ, 0x3c, !PT ;  /* 0x0000000502067212 */ /* 0x000fe200078e3cff */
[----:B------:R-:W-:Y:S01]  /*2750*/  IMAD.SHL.U32 R2, R11, 0x2, RZ ;  /* 0x000000020b027824 */ /* 0x000fe200078e00ff */
[----:B------:R-:W-:Y:S01]  /*2760*/  LOP3.LUT R7, R7, R4, RZ, 0x3c, !PT ;  /* 0x0000000407077212 */ /* 0x000fe200078e3cff */
[----:B---3--:R-:W-:Y:S02]  /*2770*/  UIADD3 UR5, UPT, UPT, UR4, -0x9, URZ ;  /* 0xfffffff704057890 */ /* 0x008fe4000fffe0ff */
[----:B------:R-:W-:Y:S01]  /*2780*/  IMAD.SHL.U32 R0, R6, 0x10, RZ ;  /* 0x0000001006007824 */ /* 0x000fe200078e00ff */
[----:B------:R-:W-:Y:S01]  /*2790*/  UIADD3 UR8, UPT, UPT, -UR4, URZ, URZ ;  /* 0x000000ff04087290 */ /* 0x000fe2000fffe1ff */
[----:B--2---:R-:W-:Y:S01]  /*27a0*/  LOP3.LUT R8, R8, 0xaad26b49, RZ, 0x3c, !PT ;  /* 0xaad26b4908087812 */ /* 0x004fe200078e3cff */
[----:B------:R-:W-:-:S02]  /*27b0*/  USHF.L.U32 UR4, UR4, 0x1, URZ ;  /* 0x0000000104047899 */ /* 0x000fc400080006ff */
[----:B------:R-:W-:Y:S02]  /*27c0*/  LOP3.LUT R11, R11, R2, R0, 0x96, !PT ;  /* 0x000000020b0b7212 */ /* 0x000fe400078e9600 */
[----:B------:R-:W-:Y:S01]  /*27d0*/  LOP3.LUT R0, R9, 0xf7dcefdd, RZ, 0x3c, !PT ;  /* 0xf7dcefdd09007812 */ /* 0x000fe200078e3cff */
[----:B------:R-:W-:Y:S01]  /*27e0*/  IMAD R9, R8, 0x4182bed5, RZ ;  /* 0x4182bed508097824 */ /* 0x000fe200078e02ff */
[----:B------:R-:W-:Y:S02]  /*27f0*/  LOP3.LUT R8, R11, R6, RZ, 0x3c, !PT ;  /* 0x000000060b087212 */ /* 0x000fe400078e3cff */
[----:B------:R-:W-:Y:S01]  /*2800*/  SHF.R.U32.HI R2, RZ, 0x2, R5 ;  /* 0x00000002ff027819 */ /* 0x000fe20000011605 */
[----:B------:R-:W-:Y:S01]  /*2810*/  IMAD R12, R0, -0x658354e5, RZ ;  /* 0x9a7cab1b000c7824 */ /* 0x000fe200078e02ff */
[----:B------:R-:W-:Y:S01]  /*2820*/  I2FP.F32.S32 R13, UR4 ;  /* 0x00000004000d7c45 */ /* 0x000fe20008201400 */
[----:B------:R-:W-:Y:S01]  /*2830*/  IMAD.SHL.U32 R0, R10, 0x2, RZ ;  /* 0x000000020a007824 */ /* 0x000fe200078e00ff */
[----:B------:R-:W-:Y:S01]  /*2840*/  UMOV UR4, URZ ;  /* 0x000000ff00047c82 */ /* 0x000fe20008000000 */
[----:B------:R-:W-:Y:S01]  /*2850*/  IMAD.SHL.U32 R3, R8, 0x10, RZ ;  /* 0x0000001008037824 */ /* 0x000fe200078e00ff */
[----:B------:R-:W-:-:S02]  /*2860*/  IADD3 R11, PT, PT, R9, 0x64f0c9, R12 ;  /* 0x0064f0c9090b7810 */ /* 0x000fc40007ffe00c */
[----:B------:R-:W-:Y:S01]  /*2870*/  LOP3.LUT R9, R2, R5, RZ, 0x3c, !PT ;  /* 0x0000000502097212 */ /* 0x000fe200078e3cff */
[----:B------:R-:W-:Y:S01]  /*2880*/  IMAD.SHL.U32 R5, R7, 0x2, RZ ;  /* 0x0000000207057824 */ /* 0x000fe200078e00ff */
[----:B------:R-:W-:Y:S01]  /*2890*/  LOP3.LUT R3, R10, R0, R3, 0x96, !PT ;  /* 0x000000000a037212 */ /* 0x000fe200078e9603 */
[----:B------:R-:W-:Y:S01]  /*28a0*/  IMAD.MOV.U32 R10, RZ, RZ, 0x2f800000 ;  /* 0x2f800000ff0a7424 */ /* 0x000fe200078e00ff */
[----:B------:R-:W-:Y:S01]  /*28b0*/  IADD3 R0, PT, PT, R11, 0x587c5, R6 ;  /* 0x000587c50b007810 */ /* 0x000fe20007ffe006 */
[----:B------:R-:W-:Y:S01]  /*28c0*/  IMAD.SHL.U32 R15, R9, 0x2, RZ ;  /* 0x00000002090f7824 */ /* 0x000fe200078e00ff */
[----:B------:R-:W-:Y:S02]  /*28d0*/  LOP3.LUT R4, R3, R8, RZ, 0x3c, !PT ;  /* 0x0000000803047212 */ /* 0x000fe400078e3cff */
[----:B------:R-:W-:Y:S02]  /*28e0*/  I2FP.F32.U32 R3, R0 ;  /* 0x0000000000037245 */ /* 0x000fe40000201000 */
[----:B------:R-:W-:Y:S01]  /*28f0*/  I2FP.F32.S32 R0, UR5 ;  /* 0x0000000500007c45 */ /* 0x000fe20008201400 */
[----:B------:R-:W-:-:S02]  /*2900*/  IMAD.SHL.U32 R2, R4, 0x10, RZ ;  /* 0x0000001004027824 */ /* 0x000fc400078e00ff */
[----:B------:R-:W-:-:S03]  /*2910*/  FFMA R3, R3, R10, 1.1641532182693481445e-10 ;  /* 0x2f00000003037423 */ /* 0x000fc6000000000a */
[----:B------:R-:W-:Y:S01]  /*2920*/  LOP3.LUT R7, R7, R5, R2, 0x96, !PT ;  /* 0x0000000507077212 */ /* 0x000fe200078e9602 */
[----:B------:R-:W-:Y:S01]  /*2930*/  FFMA R3, R0, R3, 10 ;  /* 0x4120000000037423 */ /* 0x000fe20000000003 */
[----:B------:R-:W-:Y:S02]  /*2940*/  IADD3 R2, PT, PT, R11, 0xb0f8a, R8 ;  /* 0x000b0f8a0b027810 */ /* 0x000fe40007ffe008 */
[----:B------:R-:W-:Y:S02]  /*2950*/  LOP3.LUT R14, R7, R4, RZ, 0x3c, !PT ;  /* 0x00000004070e7212 */ /* 0x000fe400078e3cff */
[----:B------:R-:W-:Y:S02]  /*2960*/  SHF.R.U32.HI R7, RZ, 0x2, R6 ;  /* 0x00000002ff077819 */ /* 0x000fe40000011606 */
[----:B------:R-:W-:Y:S01]  /*2970*/  IADD3 R4, PT, PT, R11, 0x10974f, R4 ;  /* 0x0010974f0b047810 */ /* 0x000fe20007ffe004 */
[----:B------:R-:W-:Y:S01]  /*2980*/  IMAD.SHL.U32 R12, R14, 0x10, RZ ;  /* 0x000000100e0c7824 */ /* 0x000fe200078e00ff */
[----:B------:R-:W-:-:S02]  /*2990*/  LOP3.LUT R6, R7, R6, RZ, 0x3c, !PT ;  /* 0x0000000607067212 */ /* 0x000fc400078e3cff */
[----:B------:R-:W-:Y:S02]  /*29a0*/  I2FP.F32.U32 R5, R2 ;  /* 0x0000000200057245 */ /* 0x000fe40000201000 */
[----:B------:R-:W-:Y:S01]  /*29b0*/  LOP3.LUT R15, R9, R15, R12, 0x96, !PT ;  /* 0x0000000f090f7212 */ /* 0x000fe200078e960c */
[----:B------:R-:W-:Y:S01]  /*29c0*/  IMAD.SHL.U32 R16, R6, 0x2, RZ ;  /* 0x0000000206107824 */ /* 0x000fe200078e00ff */
[----:B------:R-:W-:Y:S01]  /*29d0*/  SHF.R.U32.HI R9, RZ, 0x2, R8 ;  /* 0x00000002ff097819 */ /* 0x000fe20000011608 */
[----:B------:R-:W-:Y:S01]  /*29e0*/  FFMA R5, R5, R10, 1.1641532182693481445e-10 ;  /* 0x2f00000005057423 */ /* 0x000fe2000000000a */
[----:B------:R-:W-:Y:S01]  /*29f0*/  LOP3.LUT R12, R15, R14, RZ, 0x3c, !PT ;  /* 0x0000000e0f0c7212 */ /* 0x000fe200078e3cff */
[----:B------:R-:W1:Y:S01]  /*2a00*/  F2F.F64.F32 R2, R3 ;  /* 0x0000000300027310 */ /* 0x000e620000201800 */
[----:B------:R-:W-:Y:S02]  /*2a10*/  LOP3.LUT R8, R9, R8, RZ, 0x3c, !PT ;  /* 0x0000000809087212 */ /* 0x000fe400078e3cff */
[----:B------:R-:W-:Y:S01]  /*2a20*/  IADD3 R14, PT, PT, R11, 0x161f14, R14 ;  /* 0x00161f140b0e7810 */ /* 0x000fe20007ffe00e */
[----:B------:R-:W-:Y:S01]  /*2a30*/  IMAD.SHL.U32 R15, R12, 0x10, RZ ;  /* 0x000000100c0f7824 */ /* 0x000fe200078e00ff */
[----:B------:R-:W-:Y:S01]  /*2a40*/  I2FP.F32.U32 R7, R4 ;  /* 0x0000000400077245 */ /* 0x000fe20000201000 */
[----:B------:R-:W-:Y:S01]  /*2a50*/  IMAD.SHL.U32 R18, R8, 0x2, RZ ;  /* 0x0000000208127824 */ /* 0x000fe200078e00ff */
[----:B------:R-:W-:-:S02]  /*2a60*/  I2FP.F32.U32 R9, R14 ;  /* 0x0000000e00097245 */ /* 0x000fc40000201000 */
[----:B------:R-:W-:Y:S01]  /*2a70*/  LOP3.LUT R19, R6, R16, R15, 0x96, !PT ;  /* 0x0000001006137212 */ /* 0x000fe200078e960f */
[-C--:B------:R-:W-:Y:S01]  /*2a80*/  FFMA R7, R7, R10.reuse, 1.1641532182693481445e-10 ;  /* 0x2f00000007077423 */ /* 0x080fe2000000000a */
[----:B------:R-:W0:Y:S01]  /*2a90*/  LDC.64 R14, c[0x0][0x388] ;  /* 0x0000e200ff0e7b82 */ /* 0x000e220000000a00 */
[----:B------:R-:W-:Y:S01]  /*2aa0*/  I2FP.F32.S32 R0, UR8 ;  /* 0x0000000800007c45 */ /* 0x000fe20008201400 */
[----:B------:R-:W-:Y:S01]  /*2ab0*/  FFMA R9, R9, R10, 1.1641532182693481445e-10 ;  /* 0x2f00000009097423 */ /* 0x000fe2000000000a */
[----:B------:R-:W-:Y:S02]  /*2ac0*/  LOP3.LUT R16, R19, R12, RZ, 0x3c, !PT ;  /* 0x0000000c13107212 */ /* 0x000fe400078e3cff */
[----:B------:R-:W-:Y:S01]  /*2ad0*/  IADD3 R12, PT, PT, R11, 0x1ba6d9, R12 ;  /* 0x001ba6d90b0c7810 */ /* 0x000fe20007ffe00c */
[C-C-:B------:R-:W-:Y:S01]  /*2ae0*/  FFMA R5, R13.reuse, R5, R0.reuse ;  /* 0x000000050d057223 */ /* 0x140fe20000000000 */
[C-C-:B------:R-:W-:Y:S01]  /*2af0*/  FFMA R7, R13.reuse, R7, R0.reuse ;  /* 0x000000070d077223 */ /* 0x140fe20000000000 */
[----:B------:R-:W-:Y:S01]  /*2b00*/  IMAD.SHL.U32 R21, R16, 0x10, RZ ;  /* 0x0000001010157824 */ /* 0x000fe200078e00ff */
[----:B------:R-:W-:Y:S01]  /*2b10*/  I2FP.F32.U32 R19, R12 ;  /* 0x0000000c00137245 */ /* 0x000fe20000201000 */
[----:B------:R-:W-:Y:S01]  /*2b20*/  FFMA R9, R13, R9, R0 ;  /* 0x000000090d097223 */ /* 0x000fe20000000000 */
[----:B------:R-:W-:Y:S01]  /*2b30*/  IADD3 R12, PT, PT, R11, 0x212e9e, R16 ;  /* 0x00212e9e0b0c7810 */ /* 0x000fe20007ffe010 */
[----:B------:R-:W2:Y:S01]  /*2b40*/  F2F.F64.F32 R4, R5 ;  /* 0x0000000500047310 */ /* 0x000ea20000201800 */
[----:B------:R-:W-:Y:S01]  /*2b50*/  LOP3.LUT R21, R8, R18, R21, 0x96, !PT ;  /* 0x0000001208157212 */ /* 0x000fe200078e9615 */
[----:B------:R-:W-:-:S03]  /*2b60*/  FFMA R19, R19, R10, 1.1641532182693481445e-10 ;  /* 0x2f00000013137423 */ /* 0x000fc6000000000a */
[----:B------:R-:W-:Y:S01]  /*2b70*/  LOP3.LUT R16, R21, R16, RZ, 0x3c, !PT ;  /* 0x0000001015107212 */ /* 0x000fe200078e3cff */
[----:B------:R-:W-:Y:S01]  /*2b80*/  FFMA R19, R13, R19, R0 ;  /* 0x000000130d137223 */ /* 0x000fe20000000000 */
[----:B------:R-:W-:Y:S01]  /*2b90*/  I2FP.F32.U32 R21, R12 ;  /* 0x0000000c00157245 */ /* 0x000fe20000201000 */
[----:B------:R-:W3:Y:S01]  /*2ba0*/  F2F.F64.F32 R6, R7 ;  /* 0x0000000700067310 */ /* 0x000ee20000201800 */
[----:B------:R-:W-:-:S03]  /*2bb0*/  IADD3 R16, PT, PT, R11, 0x26b663, R16 ;  /* 0x0026b6630b107810 */ /* 0x000fc60007ffe010 */
[----:B------:R-:W-:Y:S01]  /*2bc0*/  FFMA R21, R21, R10, 1.1641532182693481445e-10 ;  /* 0x2f00000015157423 */ /* 0x000fe2000000000a */
[----:B------:R-:W-:Y:S01]  /*2bd0*/  I2FP.F32.U32 R23, R16 ;  /* 0x0000001000177245 */ /* 0x000fe20000201000 */
[----:B0-----:R-:W-:-:S04]  /*2be0*/  IMAD.WIDE.U32 R14, R17, 0x50, R14 ;  /* 0x00000050110e7825 */ /* 0x001fc800078e000e */
[----:B------:R-:W-:Y:S01]  /*2bf0*/  FFMA R11, R13, R21, R0 ;  /* 0x000000150d0b7223 */ /* 0x000fe20000000000 */
[----:B------:R-:W0:Y:S01]  /*2c00*/  F2F.F64.F32 R8, R9 ;  /* 0x0000000900087310 */ /* 0x000e220000201800 */
[----:B------:R-:W-:Y:S01]  /*2c10*/  FFMA R23, R23, R10, 1.1641532182693481445e-10 ;  /* 0x2f00000017177423 */ /* 0x000fe2000000000a */
[----:B------:R-:W-:-:S03]  /*2c20*/  VIADD R15, R15, UR4 ;  /* 0x000000040f0f7c36 */ /* 0x000fc60008000000 */
[----:B------:R-:W-:Y:S02]  /*2c30*/  FFMA R13, R13, R23, R0 ;  /* 0x000000170d0d7223 */ /* 0x000fe40000000000 */
[----:B-1----:R-:W-:Y:S01]  /*2c40*/  STG.E.64 desc[UR6][R14.64], R2 ;  /* 0x000000020e007986 */ /* 0x002fe2000c101b06 */
[----:B------:R-:W1:Y:S03]  /*2c50*/  F2F.F64.F32 R18, R19 ;  /* 0x0000001300127310 */ /* 0x000e660000201800 */
[----:B--2---:R-:W-:Y:S04]  /*2c60*/  STG.E.64 desc[UR6][R14.64+0x8], R4 ;  /* 0x000008040e007986 */ /* 0x004fe8000c101b06 */
[----:B---3--:R-:W-:Y:S01]  /*2c70*/  STG.E.64 desc[UR6][R14.64+0x10], R6 ;  /* 0x000010060e007986 */ /* 0x008fe2000c101b06 */
[----:B------:R-:W2:Y:S03]  /*2c80*/  F2F.F64.F32 R10, R11 ;  /* 0x0000000b000a7310 */ /* 0x000ea60000201800 */
[----:B0-----:R-:W-:Y:S04]  /*2c90*/  STG.E.64 desc[UR6][R14.64+0x18], R8 ;  /* 0x000018080e007986 */ /* 0x001fe8000c101b06 */
[----:B-1----:R-:W-:Y:S01]  /*2ca0*/  STG.E.64 desc[UR6][R14.64+0x20], R18 ;  /* 0x000020120e007986 */ /* 0x002fe2000c101b06 */
[----:B------:R-:W0:Y:S03]  /*2cb0*/  F2F.F64.F32 R12, R13 ;  /* 0x0000000d000c7310 */ /* 0x000e260000201800 */
[----:B------:R-:W-:Y:S04]  /*2cc0*/  STG.E.64 desc[UR6][R14.64+0x38], RZ ;  /* 0x000038ff0e007986 */ /* 0x000fe8000c101b06 */
[----:B--2---:R-:W-:Y:S04]  /*2cd0*/  STG.E.64 desc[UR6][R14.64+0x28], R10 ;  /* 0x0000280a0e007986 */ /* 0x004fe8000c101b06 */
[----:B------:R-:W-:Y:S04]  /*2ce0*/  STG.E.64 desc[UR6][R14.64+0x40], RZ ;  /* 0x000040ff0e007986 */ /* 0x000fe8000c101b06 */
[----:B------:R-:W-:Y:S04]  /*2cf0*/  STG.E.64 desc[UR6][R14.64+0x48], RZ ;  /* 0x000048ff0e007986 */ /* 0x000fe8000c101b06 */
[----:B0-----:R-:W-:Y:S01]  /*2d00*/  STG.E.64 desc[UR6][R14.64+0x30], R12 ;  /* 0x0000300c0e007986 */ /* 0x001fe2000c101b06 */
[----:B------:R-:W-:Y:S05]  /*2d10*/  EXIT ;  /* 0x000000000000794d */ /* 0x000fea0003800000 */
.L_x_11:
[----:B------:R-:W-:-:S00]  /*2d20*/  BRA `(.L_x_11) ;  /* 0xfffffffc00fc7947 */ /* 0x000fc0000383ffff */
[----:B------:R-:W-:-:S00]  /*2d30*/  NOP ;  /* 0x0000000000007918 */ /* 0x000fc00000000000 */
        /* <DEDUP_REMOVED lines=12> */
.L_x_12:


//--------------------- .nv.global.init           --------------------------
	.section	.nv.global.init,"aw",@progbits
	.align	4
.nv.global.init:
	.type		mrg32k3aM1SubSeq,@object
	.size		mrg32k3aM1SubSeq,(mrg32k3aM2SubSeq - mrg32k3aM1SubSeq)
mrg32k3aM1SubSeq:
        /*0000*/ 	.byte	0x0b, 0xcc, 0xee, 0x04, 0x73, 0x29, 0x8b, 0x6f, 0xf6, 0x53, 0x03, 0xf6, 0x23, 0xf6, 0xea, 0xda
        /* <DEDUP_REMOVED lines=125> */
	.type		mrg32k3aM2SubSeq,@object
	.size		mrg32k3aM2SubSeq,(mrg32k3aM1 - mrg32k3aM2SubSeq)
mrg32k3aM2SubSeq:
        /* <DEDUP_REMOVED lines=126> */
	.type		mrg32k3aM1,@object
	.size		mrg32k3aM1,(mrg32k3aM1Seq - mrg32k3aM1)
mrg32k3aM1:
        /* <DEDUP_REMOVED lines=144> */
	.type		mrg32k3aM1Seq,@object
	.size		mrg32k3aM1Seq,(mrg32k3aM2 - mrg32k3aM1Seq)
mrg32k3aM1Seq:
        /* <DEDUP_REMOVED lines=144> */
	.type		mrg32k3aM2,@object
	.size		mrg32k3aM2,(mrg32k3aM2Seq - mrg32k3aM2)
mrg32k3aM2:
        /* <DEDUP_REMOVED lines=144> */
	.type		mrg32k3aM2Seq,@object
	.size		mrg32k3aM2Seq,(precalc_xorwow_matrix - mrg32k3aM2Seq)
mrg32k3aM2Seq:
        /* <DEDUP_REMOVED lines=144> */
	.type		precalc_xorwow_matrix,@object
	.size		precalc_xorwow_matrix,(precalc_xorwow_offset_matrix - precalc_xorwow_matrix)
precalc_xorwow_matrix:
        /* <DEDUP_REMOVED lines=6400> */
	.type		precalc_xorwow_offset_matrix,@object
	.size		precalc_xorwow_offset_matrix,(.L_1 - precalc_xorwow_offset_matrix)
precalc_xorwow_offset_matrix:
        /* <DEDUP_REMOVED lines=6400> */
.L_1:


//--------------------- .nv.shared.reserved.0     --------------------------
	.section	.nv.shared.reserved.0,"aw",@nobits
	.weak		__nv_reservedSMEM_offset_0_alias
	.size		__nv_reservedSMEM_offset_0_alias, 0, 64
	.other		__nv_reservedSMEM_offset_0_alias,@"STO_CUDA_RESERVED_SHARED STV_DEFAULT"
__nv_reservedSMEM_offset_0_alias:
	.zero		0
	.zero		64


//--------------------- .nv.constant0._Z13generate_bodyiP4bodymi --------------------------
	.section	.nv.constant0._Z13generate_bodyiP4bodymi,"a",@progbits
	.sectionflags	@""
	.align	4
.nv.constant0._Z13generate_bodyiP4bodymi:
	.zero		924


//--------------------- SYMBOLS --------------------------

	.type		.nv.reservedSmem.offset0,@object
	.size		.nv.reservedSmem.offset0,0x4
